// auto-generated by cutlass_sweep.gemm — config: {"arch": "sm_90", "cluster_m": 2, "cluster_n": 1, "dtype": "bf16", "stages": 4, "tile_k": 128, "tile_m": 128, "tile_n": 128}
#include "cutlass/cutlass.h"
#include "cutlass/gemm/collective/collective_builder.hpp"
#include "cutlass/gemm/device/gemm_universal_adapter.h"
#include "cutlass/gemm/kernel/gemm_universal.hpp"
#include "cutlass/epilogue/collective/collective_builder.hpp"

using ElemA = cutlass::bfloat16_t;
using ElemB = cutlass::bfloat16_t;
using ElemCD = cutlass::bfloat16_t;
using Acc  = float;
using TileShape    = cute::Shape<cute::_128, cute::_128, cute::_128>;
using ClusterShape = cute::Shape<cute::_2, cute::_1, cute::_1>;

using CollectiveEpilogue = typename cutlass::epilogue::collective::CollectiveBuilder<
    cutlass::arch::Sm90, cutlass::arch::OpClassTensorOp,
    TileShape, ClusterShape,
    cutlass::epilogue::collective::EpilogueTileAuto,
    Acc, Acc,
    ElemCD, cutlass::layout::RowMajor, 128 / cutlass::sizeof_bits<ElemCD>::value,
    ElemCD, cutlass::layout::RowMajor, 128 / cutlass::sizeof_bits<ElemCD>::value,
    cutlass::epilogue::collective::EpilogueScheduleAuto
  >::CollectiveOp;

using CollectiveMainloop = typename cutlass::gemm::collective::CollectiveBuilder<
    cutlass::arch::Sm90, cutlass::arch::OpClassTensorOp,
    ElemA, cutlass::layout::RowMajor, 128 / cutlass::sizeof_bits<ElemA>::value,
    ElemB, cutlass::layout::ColumnMajor, 128 / cutlass::sizeof_bits<ElemB>::value,
    Acc,
    TileShape, ClusterShape,
    cutlass::gemm::collective::StageCount<4>,
    cutlass::gemm::collective::KernelScheduleAuto
  >::CollectiveOp;

using GemmKernel = cutlass::gemm::kernel::GemmUniversal<
    cute::Shape<int,int,int,int>,
    CollectiveMainloop,
    CollectiveEpilogue
>;
using Gemm = cutlass::gemm::device::GemmUniversalAdapter<GemmKernel>;

// Force the device kernel symbol into the cubin without needing a host main.
auto* _anchor = &cutlass::device_kernel<GemmKernel>;


// ===== COMPILED SASS (sm_90a) =====

	.target	sm_90a

	.elftype	@"ET_EXEC"


//--------------------- .note.nv.tkinfo           --------------------------
	.section	.note.nv.tkinfo,"",@"SHT_NOTE"
	.sectionflags	@"SHF_NOTE_NV_TKINFO"
	.tkinfo
        /*0018*/ 	.word	0x00000002
        /*0030*/ 	.string	""
        /*0030*/ 	.string	"ptxas"
        /*0030*/ 	.string	"Cuda compilation tools, release 13.0, V13.0.88"
        /*0030*/ 	.string	"Build cuda_13.0.r13.0/compiler.36424714_0"
        /*0030*/ 	.string	"-arch sm_90a -m 64 "



//--------------------- .note.nv.cuinfo           --------------------------
	.section	.note.nv.cuinfo,"",@"SHT_NOTE"
	.sectionflags	@"SHF_NOTE_NV_CUINFO"
        /*0018*/ 	.short	0x0002
        /*001a*/ 	.short	0x005a
        /*001c*/ 	.short	0x0082
	.zero		2


//--------------------- .nv.info                  --------------------------
	.section	.nv.info,"",@"SHT_CUDA_INFO"
	.align	4


	//----- nvinfo : EIATTR_REGCOUNT
	.align		4
        /*0000*/ 	.byte	0x04, 0x2f
        /*0002*/ 	.short	(.L_15 - .L_14)
	.align		4
.L_14:
        /*0004*/ 	.word	index@(_ZN7cutlass13device_kernelINS_4gemm6kernel13GemmUniversalIN4cute5tupleIJiiiiEEENS1_10collective13CollectiveMmaINS1_34MainloopSm90TmaGmmaWarpSpecializedILi4ENS5_IJNS4_1CILi2EEENSA_ILi1EEESC_EEENS1_35KernelTmaWarpSpecializedCooperativeEEENS5_IJNSA_ILi128EEESG_SG_EEENS_10bfloat16_tENS5_IJlSC_lEEESI_SJ_NS4_8TiledMMAINS4_8MMA_AtomIJNS4_4SM904GMMA28MMA_64x128x16_F32BF16BF16_SSILNSN_5MajorE0ELSP_0ELNSN_7ScaleInE1ELSQ_1EEEEEENS4_6LayoutISD_NS5_IJSC_NSA_ILi0EEESU_EEEEENS5_IJNS4_10UnderscoreESX_SX_EEEEENS4_13SM90_TMA_LOADENS4_14ComposedLayoutINS4_7SwizzleILi3ELi4ELi3EEENS4_18smem_ptr_flag_bitsILi16EEENST_INS5_IJNSA_ILi8EEENSA_ILi64EEEEEENS5_IJS17_SC_EEEEEEEvNS4_8identityENS4_23SM90_TMA_LOAD_MULTICASTES1B_vS1C_EENS_8epilogue10collective6detail29Sm90TmaWarpSpecializedAdapterINS1G_15DefaultEpilogueISI_SJ_SJ_NS1F_6thread17LinearCombinationISI_Li1EffLNS1K_9ScaleType4KindE0ELNS_15FloatRoundStyleE2ESI_EENS1_15EpilogueDefaultEEEEEvvEEEEvNT_6ParamsE)
        /*0008*/ 	.word	0x000000a8


	//----- nvinfo : EIATTR_FRAME_SIZE
	.align		4
.L_15:
        /*000c*/ 	.byte	0x04, 0x11
        /*000e*/ 	.short	(.L_17 - .L_16)
	.align		4
.L_16:
        /*0010*/ 	.word	index@(_ZN7cutlass13device_kernelINS_4gemm6kernel13GemmUniversalIN4cute5tupleIJiiiiEEENS1_10collective13CollectiveMmaINS1_34MainloopSm90TmaGmmaWarpSpecializedILi4ENS5_IJNS4_1CILi2EEENSA_ILi1EEESC_EEENS1_35KernelTmaWarpSpecializedCooperativeEEENS5_IJNSA_ILi128EEESG_SG_EEENS_10bfloat16_tENS5_IJlSC_lEEESI_SJ_NS4_8TiledMMAINS4_8MMA_AtomIJNS4_4SM904GMMA28MMA_64x128x16_F32BF16BF16_SSILNSN_5MajorE0ELSP_0ELNSN_7ScaleInE1ELSQ_1EEEEEENS4_6LayoutISD_NS5_IJSC_NSA_ILi0EEESU_EEEEENS5_IJNS4_10UnderscoreESX_SX_EEEEENS4_13SM90_TMA_LOADENS4_14ComposedLayoutINS4_7SwizzleILi3ELi4ELi3EEENS4_18smem_ptr_flag_bitsILi16EEENST_INS5_IJNSA_ILi8EEENSA_ILi64EEEEEENS5_IJS17_SC_EEEEEEEvNS4_8identityENS4_23SM90_TMA_LOAD_MULTICASTES1B_vS1C_EENS_8epilogue10collective6detail29Sm90TmaWarpSpecializedAdapterINS1G_15DefaultEpilogueISI_SJ_SJ_NS1F_6thread17LinearCombinationISI_Li1EffLNS1K_9ScaleType4KindE0ELNS_15FloatRoundStyleE2ESI_EENS1_15EpilogueDefaultEEEEEvvEEEEvNT_6ParamsE)
        /*0014*/ 	.word	0x00000000


	//----- nvinfo : EIATTR_MIN_STACK_SIZE
	.align		4
.L_17:
        /*0018*/ 	.byte	0x04, 0x12
        /*001a*/ 	.short	(.L_19 - .L_18)
	.align		4
.L_18:
        /*001c*/ 	.word	index@(_ZN7cutlass13device_kernelINS_4gemm6kernel13GemmUniversalIN4cute5tupleIJiiiiEEENS1_10collective13CollectiveMmaINS1_34MainloopSm90TmaGmmaWarpSpecializedILi4ENS5_IJNS4_1CILi2EEENSA_ILi1EEESC_EEENS1_35KernelTmaWarpSpecializedCooperativeEEENS5_IJNSA_ILi128EEESG_SG_EEENS_10bfloat16_tENS5_IJlSC_lEEESI_SJ_NS4_8TiledMMAINS4_8MMA_AtomIJNS4_4SM904GMMA28MMA_64x128x16_F32BF16BF16_SSILNSN_5MajorE0ELSP_0ELNSN_7ScaleInE1ELSQ_1EEEEEENS4_6LayoutISD_NS5_IJSC_NSA_ILi0EEESU_EEEEENS5_IJNS4_10UnderscoreESX_SX_EEEEENS4_13SM90_TMA_LOADENS4_14ComposedLayoutINS4_7SwizzleILi3ELi4ELi3EEENS4_18smem_ptr_flag_bitsILi16EEENST_INS5_IJNSA_ILi8EEENSA_ILi64EEEEEENS5_IJS17_SC_EEEEEEEvNS4_8identityENS4_23SM90_TMA_LOAD_MULTICASTES1B_vS1C_EENS_8epilogue10collective6detail29Sm90TmaWarpSpecializedAdapterINS1G_15DefaultEpilogueISI_SJ_SJ_NS1F_6thread17LinearCombinationISI_Li1EffLNS1K_9ScaleType4KindE0ELNS_15FloatRoundStyleE2ESI_EENS1_15EpilogueDefaultEEEEEvvEEEEvNT_6ParamsE)
        /*0020*/ 	.word	0x00000000
.L_19:


//--------------------- .nv.compat                --------------------------
	.section	.nv.compat,"",@"SHT_CUDA_COMPAT_INFO"
	.align	4
        /*0000*/ 	.byte	0x02, 0x09, 0x01, 0x00, 0x02, 0x02, 0x04, 0x00, 0x02, 0x05, 0x05, 0x00, 0x03, 0x07, 0x01, 0x01
        /*0010*/ 	.byte	0x02, 0x03, 0x01, 0x00, 0x02, 0x06, 0x01, 0x00, 0x04, 0x0b, 0x08, 0x00, 0x00, 0x00, 0x00, 0x00
        /*0020*/ 	.byte	0x00, 0x00, 0x00, 0x00


//--------------------- .nv.info._ZN7cutlass13device_kernelINS_4gemm6kernel13GemmUniversalIN4cute5tupleIJiiiiEEENS1_10collective13CollectiveMmaINS1_34MainloopSm90TmaGmmaWarpSpecializedILi4ENS5_IJNS4_1CILi2EEENSA_ILi1EEESC_EEENS1_35KernelTmaWarpSpecializedCooperativeEEENS5_IJNSA_ILi128EEESG_SG_EEENS_10bfloat16_tENS5_IJlSC_lEEESI_SJ_NS4_8TiledMMAINS4_8MMA_AtomIJNS4_4SM904GMMA28MMA_64x128x16_F32BF16BF16_SSILNSN_5MajorE0ELSP_0ELNSN_7ScaleInE1ELSQ_1EEEEEENS4_6LayoutISD_NS5_IJSC_NSA_ILi0EEESU_EEEEENS5_IJNS4_10UnderscoreESX_SX_EEEEENS4_13SM90_TMA_LOADENS4_14ComposedLayoutINS4_7SwizzleILi3ELi4ELi3EEENS4_18smem_ptr_flag_bitsILi16EEENST_INS5_IJNSA_ILi8EEENSA_ILi64EEEEEENS5_IJS17_SC_EEEEEEEvNS4_8identityENS4_23SM90_TMA_LOAD_MULTICASTES1B_vS1C_EENS_8epilogue10collective6detail29Sm90TmaWarpSpecializedAdapterINS1G_15DefaultEpilogueISI_SJ_SJ_NS1F_6thread17LinearCombinationISI_Li1EffLNS1K_9ScaleType4KindE0ELNS_15FloatRoundStyleE2ESI_EENS1_15EpilogueDefaultEEEEEvvEEEEvNT_6ParamsE --------------------------
	.section	.nv.info._ZN7cutlass13device_kernelINS_4gemm6kernel13GemmUniversalIN4cute5tupleIJiiiiEEENS1_10collective13CollectiveMmaINS1_34MainloopSm90TmaGmmaWarpSpecializedILi4ENS5_IJNS4_1CILi2EEENSA_ILi1EEESC_EEENS1_35KernelTmaWarpSpecializedCooperativeEEENS5_IJNSA_ILi128EEESG_SG_EEENS_10bfloat16_tENS5_IJlSC_lEEESI_SJ_NS4_8TiledMMAINS4_8MMA_AtomIJNS4_4SM904GMMA28MMA_64x128x16_F32BF16BF16_SSILNSN_5MajorE0ELSP_0ELNSN_7ScaleInE1ELSQ_1EEEEEENS4_6LayoutISD_NS5_IJSC_NSA_ILi0EEESU_EEEEENS5_IJNS4_10UnderscoreESX_SX_EEEEENS4_13SM90_TMA_LOADENS4_14ComposedLayoutINS4_7SwizzleILi3ELi4ELi3EEENS4_18smem_ptr_flag_bitsILi16EEENST_INS5_IJNSA_ILi8EEENSA_ILi64EEEEEENS5_IJS17_SC_EEEEEEEvNS4_8identityENS4_23SM90_TMA_LOAD_MULTICASTES1B_vS1C_EENS_8epilogue10collective6detail29Sm90TmaWarpSpecializedAdapterINS1G_15DefaultEpilogueISI_SJ_SJ_NS1F_6thread17LinearCombinationISI_Li1EffLNS1K_9ScaleType4KindE0ELNS_15FloatRoundStyleE2ESI_EENS1_15EpilogueDefaultEEEEEvvEEEEvNT_6ParamsE,"",@"SHT_CUDA_INFO"
	.sectionflags	@""
	.align	4


	//----- nvinfo : EIATTR_CUDA_API_VERSION
	.align		4
        /*0000*/ 	.byte	0x04, 0x37
        /*0002*/ 	.short	(.L_21 - .L_20)
.L_20:
        /*0004*/ 	.word	0x00000082


	//----- nvinfo : EIATTR_KPARAM_INFO
	.align		4
.L_21:
        /*0008*/ 	.byte	0x04, 0x17
        /*000a*/ 	.short	(.L_23 - .L_22)
.L_22:
        /*000c*/ 	.word	0x00000000
        /*0010*/ 	.short	0x0000
        /*0012*/ 	.short	0x0070
        /*0014*/ 	.byte	0x00, 0xf0, 0x01, 0x10


	//----- nvinfo : EIATTR_SPARSE_MMA_MASK
	.align		4
.L_23:
        /*0018*/ 	.byte	0x03, 0x50
        /*001a*/ 	.short	0x0000


	//----- nvinfo : EIATTR_MAXREG_COUNT
	.align		4
        /*001c*/ 	.byte	0x03, 0x1b
        /*001e*/ 	.short	0x00a8


	//----- nvinfo : EIATTR_NUM_BARRIERS
	.align		4
        /*0020*/ 	.byte	0x02, 0x4c
        /*0022*/ 	.byte	0x01
	.zero		1


	//----- nvinfo : EIATTR_EXTERNS
	.align		4
        /*0024*/ 	.byte	0x04, 0x0f
        /*0026*/ 	.short	(.L_25 - .L_24)


	//   ....[0]....
	.align		4
.L_24:
        /*0028*/ 	.word	index@(__assertfail)


	//----- nvinfo : EIATTR_MERCURY_ISA_VERSION
	.align		4
.L_25:
        /*002c*/ 	.byte	0x03, 0x5f
        /*002e*/ 	.short	0x0101


	//----- nvinfo : EIATTR_INT_WARP_WIDE_INSTR_OFFSETS
	.align		4
        /*0030*/ 	.byte	0x04, 0x31
        /*0032*/ 	.short	(.L_27 - .L_26)


	//   ....[0]....
.L_26:
        /*0034*/ 	.word	0x00000490


	//   ....[1]....
        /*0038*/ 	.word	0x000004c0


	//   ....[2]....
        /*003c*/ 	.word	0x00000680


	//   ....[3]....
        /*0040*/ 	.word	0x00002280


	//----- nvinfo : EIATTR_COOP_GROUP_MASK_REGIDS
	.align		4
.L_27:
        /*0044*/ 	.byte	0x04, 0x29
        /*0046*/ 	.short	(.L_29 - .L_28)


	//   ....[0]....
.L_28:
        /*0048*/ 	.word	0xffffffff


	//   ....[1]....
        /*004c*/ 	.word	0xffffffff


	//   ....[2]....
        /*0050*/ 	.word	0xffffffff


	//   ....[3]....
        /*0054*/ 	.word	0xffffffff


	//   ....[4]....
        /*0058*/ 	.word	0xffffffff


	//   ....[5]....
        /*005c*/ 	.word	0xffffffff


	//----- nvinfo : EIATTR_COOP_GROUP_INSTR_OFFSETS
	.align		4
.L_29:
        /*0060*/ 	.byte	0x04, 0x28
        /*0062*/ 	.short	(.L_31 - .L_30)


	//   ....[0]....
.L_30:
        /*0064*/ 	.word	0x00000060


	//   ....[1]....
        /*0068*/ 	.word	0x00000070


	//   ....[2]....
        /*006c*/ 	.word	0x00000130


	//   ....[3]....
        /*0070*/ 	.word	0x000002d0


	//   ....[4]....
        /*0074*/ 	.word	0x00000800


	//   ....[5]....
        /*0078*/ 	.word	0x00001480


	//----- nvinfo : EIATTR_REG_RECONFIG
	.align		4
.L_31:
        /*007c*/ 	.byte	0x01, 0x54
	.zero		2


	//----- nvinfo : EIATTR_SYSCALL_OFFSETS
	.align		4
        /*0080*/ 	.byte	0x04, 0x46
        /*0082*/ 	.short	(.L_33 - .L_32)


	//   ....[0]....
.L_32:
        /*0084*/ 	.word	0x00001670


	//----- nvinfo : EIATTR_MBARRIER_INSTR_OFFSETS
	.align		4
.L_33:
        /*0088*/ 	.byte	0x04, 0x39
        /*008a*/ 	.short	(.L_35 - .L_34)


	//   ....[0]....
.L_34:
        /*008c*/ 	.word	0x00000230
        /*0090*/ 	.word	0x000000ff
        /*0094*/ 	.word	0x00000000
        /*0098*/ 	.short	0x0100
        /*009a*/ 	.byte	0x08
	.zero		1


	//   ....[1]....
        /*009c*/ 	.word	0x00000240
        /*00a0*/ 	.word	0x000000ff
        /*00a4*/ 	.word	0x00000020
        /*00a8*/ 	.short	0x0100
        /*00aa*/ 	.byte	0x08
	.zero		1


	//   ....[2]....
        /*00ac*/ 	.word	0x00000250
        /*00b0*/ 	.word	0x000000ff
        /*00b4*/ 	.word	0x00000008
        /*00b8*/ 	.short	0x0100
        /*00ba*/ 	.byte	0x08
	.zero		1


	//   ....[3]....
        /*00bc*/ 	.word	0x00000260
        /*00c0*/ 	.word	0x000000ff
        /*00c4*/ 	.word	0x00000028
        /*00c8*/ 	.short	0x0100
        /*00ca*/ 	.byte	0x08
	.zero		1


	//   ....[4]....
        /*00cc*/ 	.word	0x00000270
        /*00d0*/ 	.word	0x000000ff
        /*00d4*/ 	.word	0x00000010
        /*00d8*/ 	.short	0x0100
        /*00da*/ 	.byte	0x08
	.zero		1


	//   ....[5]....
        /*00dc*/ 	.word	0x00000280
        /*00e0*/ 	.word	0x000000ff
        /*00e4*/ 	.word	0x00000030
        /*00e8*/ 	.short	0x0100
        /*00ea*/ 	.byte	0x08
	.zero		1


	//   ....[6]....
        /*00ec*/ 	.word	0x00000290
        /*00f0*/ 	.word	0x000000ff
        /*00f4*/ 	.word	0x00000018
        /*00f8*/ 	.short	0x0100
        /*00fa*/ 	.byte	0x08
	.zero		1


	//   ....[7]....
        /*00fc*/ 	.word	0x000002a0
        /*0100*/ 	.word	0x000000ff
        /*0104*/ 	.word	0x00000038
        /*0108*/ 	.short	0x0100
        /*010a*/ 	.byte	0x08
	.zero		1


	//   ....[8]....
        /*010c*/ 	.word	0x00000720
        /*0110*/ 	.word	0x000000ff
        /*0114*/ 	.word	0x00000050
        /*0118*/ 	.short	0x0100
        /*011a*/ 	.byte	0x06
	.zero		1


	//   ....[9]....
        /*011c*/ 	.word	0x000007a0
        /*0120*/ 	.word	0x000000ff
        /*0124*/ 	.word	0x00000058
        /*0128*/ 	.short	0x0100
        /*012a*/ 	.byte	0x06
	.zero		1


	//   ....[10]....
        /*012c*/ 	.word	0x00001730
        /*0130*/ 	.word	0x00000003
        /*0134*/ 	.word	0x00000000
        /*0138*/ 	.short	0x010a
        /*013a*/ 	.byte	0x3f
	.zero		1


	//   ....[11]....
        /*013c*/ 	.word	0x00001790
        /*0140*/ 	.word	0x00000003
        /*0144*/ 	.word	0x00000000
        /*0148*/ 	.short	0x010a
        /*014a*/ 	.byte	0x3f
	.zero		1


	//   ....[12]....
        /*014c*/ 	.word	0x00001cd0
        /*0150*/ 	.word	0x00000005
        /*0154*/ 	.word	0x00000000
        /*0158*/ 	.short	0x010a
        /*015a*/ 	.byte	0x3f
	.zero		1


	//   ....[13]....
        /*015c*/ 	.word	0x00001d10
        /*0160*/ 	.word	0x00000005
        /*0164*/ 	.word	0x00000000
        /*0168*/ 	.short	0x010a
        /*016a*/ 	.byte	0x3f
	.zero		1


	//   ....[14]....
        /*016c*/ 	.word	0x00002130
        /*0170*/ 	.word	0x00000004
        /*0174*/ 	.word	0x00000000
        /*0178*/ 	.short	0x0101
        /*017a*/ 	.byte	0x3f
	.zero		1


	//   ....[15]....
        /*017c*/ 	.word	0x000022f0
        /*0180*/ 	.word	0x00000000
        /*0184*/ 	.word	0x00000000
        /*0188*/ 	.short	0x0101
        /*018a*/ 	.byte	0x3f
	.zero		1


	//   ....[16]....
        /*018c*/ 	.word	0x00007410
        /*0190*/ 	.word	0x00000017
        /*0194*/ 	.word	0x00000020
        /*0198*/ 	.short	0x010a
        /*019a*/ 	.byte	0x3f
	.zero		1


	//   ....[17]....
        /*019c*/ 	.word	0x00007890
        /*01a0*/ 	.word	0x00000005
        /*01a4*/ 	.word	0x00000058
        /*01a8*/ 	.short	0x0101
        /*01aa*/ 	.byte	0x3f
	.zero		1


	//   ....[18]....
        /*01ac*/ 	.word	0x00007fb0
        /*01b0*/ 	.word	0x00000007
        /*01b4*/ 	.word	0x00000000
        /*01b8*/ 	.short	0x010a
        /*01ba*/ 	.byte	0x3f
	.zero		1


	//   ....[19]....
        /*01bc*/ 	.word	0x00008030
        /*01c0*/ 	.word	0x00000006
        /*01c4*/ 	.word	0x00000000
        /*01c8*/ 	.short	0x010a
        /*01ca*/ 	.byte	0x3f
	.zero		1


	//   ....[20]....
        /*01cc*/ 	.word	0x000080c0
        /*01d0*/ 	.word	0x00000007
        /*01d4*/ 	.word	0x00000000
        /*01d8*/ 	.short	0x010a
        /*01da*/ 	.byte	0x3f
	.zero		1


	//   ....[21]....
        /*01dc*/ 	.word	0x00008150
        /*01e0*/ 	.word	0x00000005
        /*01e4*/ 	.word	0x00000000
        /*01e8*/ 	.short	0x010a
        /*01ea*/ 	.byte	0x3f
	.zero		1


	//   ....[22]....
        /*01ec*/ 	.word	0x000081b0
        /*01f0*/ 	.word	0x00000003
        /*01f4*/ 	.word	0x00000000
        /*01f8*/ 	.short	0x010a
        /*01fa*/ 	.byte	0x3f
	.zero		1


	//   ....[23]....
        /*01fc*/ 	.word	0x00008200
        /*0200*/ 	.word	0x00000005
        /*0204*/ 	.word	0x00000000
        /*0208*/ 	.short	0x010a
        /*020a*/ 	.byte	0x3f
	.zero		1


	//   ....[24]....
        /*020c*/ 	.word	0x000082d0
        /*0210*/ 	.word	0x00000017
        /*0214*/ 	.word	0x00000020
        /*0218*/ 	.short	0x010a
        /*021a*/ 	.byte	0x3f
	.zero		1


	//   ....[25]....
        /*021c*/ 	.word	0x000083a0
        /*0220*/ 	.word	0x00000007
        /*0224*/ 	.word	0x00000000
        /*0228*/ 	.short	0x010a
        /*022a*/ 	.byte	0x3f
	.zero		1


	//   ....[26]....
        /*022c*/ 	.word	0x000083f0
        /*0230*/ 	.word	0x00000006
        /*0234*/ 	.word	0x00000000
        /*0238*/ 	.short	0x010a
        /*023a*/ 	.byte	0x3f
	.zero		1


	//   ....[27]....
        /*023c*/ 	.word	0x00008440
        /*0240*/ 	.word	0x00000007
        /*0244*/ 	.word	0x00000000
        /*0248*/ 	.short	0x010a
        /*024a*/ 	.byte	0x3f
	.zero		1


	//----- nvinfo : EIATTR_NUM_MBARRIERS
	.align		4
.L_35:
        /*024c*/ 	.byte	0x03, 0x38
        /*024e*/ 	.short	0x000a


	//----- nvinfo : EIATTR_EXIT_INSTR_OFFSETS
	.align		4
        /*0250*/ 	.byte	0x04, 0x1c
        /*0252*/ 	.short	(.L_37 - .L_36)


	//   ....[0]....
.L_36:
        /*0254*/ 	.word	0x000009d0


	//   ....[1]....
        /*0258*/ 	.word	0x000011e0


	//   ....[2]....
        /*025c*/ 	.word	0x00006b90


	//   ....[3]....
        /*0260*/ 	.word	0x000070f0


	//   ....[4]....
        /*0264*/ 	.word	0x000081a0


	//----- nvinfo : EIATTR_MAX_THREADS
	.align		4
.L_37:
        /*0268*/ 	.byte	0x04, 0x05
        /*026a*/ 	.short	(.L_39 - .L_38)
.L_38:
        /*026c*/ 	.word	0x00000180
        /*0270*/ 	.word	0x00000001
        /*0274*/ 	.word	0x00000001


	//----- nvinfo : EIATTR_CRS_STACK_SIZE
	.align		4
.L_39:
        /*0278*/ 	.byte	0x04, 0x1e
        /*027a*/ 	.short	(.L_41 - .L_40)
.L_40:
        /*027c*/ 	.word	0x00000000


	//----- nvinfo : EIATTR_CBANK_PARAM_SIZE
	.align		4
.L_41:
        /*0280*/ 	.byte	0x03, 0x19
        /*0282*/ 	.short	0x0470


	//----- nvinfo : EIATTR_PARAM_CBANK
	.align		4
        /*0284*/ 	.byte	0x04, 0x0a
        /*0286*/ 	.short	(.L_43 - .L_42)
	.align		4
.L_42:
        /*0288*/ 	.word	index@(.nv.constant0._ZN7cutlass13device_kernelINS_4gemm6kernel13GemmUniversalIN4cute5tupleIJiiiiEEENS1_10collective13CollectiveMmaINS1_34MainloopSm90TmaGmmaWarpSpecializedILi4ENS5_IJNS4_1CILi2EEENSA_ILi1EEESC_EEENS1_35KernelTmaWarpSpecializedCooperativeEEENS5_IJNSA_ILi128EEESG_SG_EEENS_10bfloat16_tENS5_IJlSC_lEEESI_SJ_NS4_8TiledMMAINS4_8MMA_AtomIJNS4_4SM904GMMA28MMA_64x128x16_F32BF16BF16_SSILNSN_5MajorE0ELSP_0ELNSN_7ScaleInE1ELSQ_1EEEEEENS4_6LayoutISD_NS5_IJSC_NSA_ILi0EEESU_EEEEENS5_IJNS4_10UnderscoreESX_SX_EEEEENS4_13SM90_TMA_LOADENS4_14ComposedLayoutINS4_7SwizzleILi3ELi4ELi3EEENS4_18smem_ptr_flag_bitsILi16EEENST_INS5_IJNSA_ILi8EEENSA_ILi64EEEEEENS5_IJS17_SC_EEEEEEEvNS4_8identityENS4_23SM90_TMA_LOAD_MULTICASTES1B_vS1C_EENS_8epilogue10collective6detail29Sm90TmaWarpSpecializedAdapterINS1G_15DefaultEpilogueISI_SJ_SJ_NS1F_6thread17LinearCombinationISI_Li1EffLNS1K_9ScaleType4KindE0ELNS_15FloatRoundStyleE2ESI_EENS1_15EpilogueDefaultEEEEEvvEEEEvNT_6ParamsE)
        /*028c*/ 	.short	0x0210
        /*028e*/ 	.short	0x0470


	//----- nvinfo : EIATTR_SW_WAR
	.align		4
.L_43:
        /*0290*/ 	.byte	0x04, 0x36
        /*0292*/ 	.short	(.L_45 - .L_44)
.L_44:
        /*0294*/ 	.word	0x00000008
.L_45:


//--------------------- .nv.callgraph             --------------------------
	.section	.nv.callgraph,"",@"SHT_CUDA_CALLGRAPH"
	.align	4
	.sectionentsize	8
	.align		4
        /*0000*/ 	.word	0x00000000
	.align		4
        /*0004*/ 	.word	0xffffffff
	.align		4
        /*0008*/ 	.word	index@(_ZN7cutlass13device_kernelINS_4gemm6kernel13GemmUniversalIN4cute5tupleIJiiiiEEENS1_10collective13CollectiveMmaINS1_34MainloopSm90TmaGmmaWarpSpecializedILi4ENS5_IJNS4_1CILi2EEENSA_ILi1EEESC_EEENS1_35KernelTmaWarpSpecializedCooperativeEEENS5_IJNSA_ILi128EEESG_SG_EEENS_10bfloat16_tENS5_IJlSC_lEEESI_SJ_NS4_8TiledMMAINS4_8MMA_AtomIJNS4_4SM904GMMA28MMA_64x128x16_F32BF16BF16_SSILNSN_5MajorE0ELSP_0ELNSN_7ScaleInE1ELSQ_1EEEEEENS4_6LayoutISD_NS5_IJSC_NSA_ILi0EEESU_EEEEENS5_IJNS4_10UnderscoreESX_SX_EEEEENS4_13SM90_TMA_LOADENS4_14ComposedLayoutINS4_7SwizzleILi3ELi4ELi3EEENS4_18smem_ptr_flag_bitsILi16EEENST_INS5_IJNSA_ILi8EEENSA_ILi64EEEEEENS5_IJS17_SC_EEEEEEEvNS4_8identityENS4_23SM90_TMA_LOAD_MULTICASTES1B_vS1C_EENS_8epilogue10collective6detail29Sm90TmaWarpSpecializedAdapterINS1G_15DefaultEpilogueISI_SJ_SJ_NS1F_6thread17LinearCombinationISI_Li1EffLNS1K_9ScaleType4KindE0ELNS_15FloatRoundStyleE2ESI_EENS1_15EpilogueDefaultEEEEEvvEEEEvNT_6ParamsE)
	.align		4
        /*000c*/ 	.word	index@(__assertfail)
	.align		4
        /*0010*/ 	.word	0x00000000
	.align		4
        /*0014*/ 	.word	0xfffffffe
	.align		4
        /*0018*/ 	.word	0x00000000
	.align		4
        /*001c*/ 	.word	0xfffffffd
	.align		4
        /*0020*/ 	.word	0x00000000
	.align		4
        /*0024*/ 	.word	0xfffffffc


//--------------------- .nv.constant4             --------------------------
	.section	.nv.constant4,"a",@progbits
	.align	8
	.align		8
.nv.constant4:
        /*0000*/ 	.dword	__assertfail
	.align		8
        /*0008*/ 	.dword	__unnamed_1
	.align		8
        /*0010*/ 	.dword	_ZN39_INTERNAL_0020a0a2_4_k_cu_c1dd0385_38214cuda3std3__45__cpo5beginE
	.align		8
        /*0018*/ 	.dword	_ZN39_INTERNAL_0020a0a2_4_k_cu_c1dd0385_38214cuda3std3__45__cpo3endE
	.align		8
        /*0020*/ 	.dword	_ZN39_INTERNAL_0020a0a2_4_k_cu_c1dd0385_38214cuda3std3__45__cpo6cbeginE
	.align		8
        /*0028*/ 	.dword	_ZN39_INTERNAL_0020a0a2_4_k_cu_c1dd0385_38214cuda3std3__45__cpo4cendE
	.align		8
        /*0030*/ 	.dword	_ZN39_INTERNAL_0020a0a2_4_k_cu_c1dd0385_38214cuda3std3__441_GLOBAL__N__0020a0a2_4_k_cu_c1dd0385_38216ignoreE
	.align		8
        /*0038*/ 	.dword	_ZN39_INTERNAL_0020a0a2_4_k_cu_c1dd0385_38214cuda3std3__419piecewise_constructE
	.align		8
        /*0040*/ 	.dword	_ZN39_INTERNAL_0020a0a2_4_k_cu_c1dd0385_38214cuda3std3__48in_placeE
	.align		8
        /*0048*/ 	.dword	_ZN39_INTERNAL_0020a0a2_4_k_cu_c1dd0385_38214cuda3std6ranges3__45__cpo4swapE
	.align		8
        /*0050*/ 	.dword	_ZN39_INTERNAL_0020a0a2_4_k_cu_c1dd0385_38214cuda3std6ranges3__45__cpo9iter_moveE
	.align		8
        /*0058*/ 	.dword	_ZN39_INTERNAL_0020a0a2_4_k_cu_c1dd0385_38214cute7productE
	.align		8
        /*0060*/ 	.dword	_ZN39_INTERNAL_0020a0a2_4_k_cu_c1dd0385_38214cute1_E
	.align		8
        /*0068*/ 	.dword	$str$22
	.align		8
        /*0070*/ 	.dword	$str$23


//--------------------- .text._ZN7cutlass13device_kernelINS_4gemm6kernel13GemmUniversalIN4cute5tupleIJiiiiEEENS1_10collective13CollectiveMmaINS1_34MainloopSm90TmaGmmaWarpSpecializedILi4ENS5_IJNS4_1CILi2EEENSA_ILi1EEESC_EEENS1_35KernelTmaWarpSpecializedCooperativeEEENS5_IJNSA_ILi128EEESG_SG_EEENS_10bfloat16_tENS5_IJlSC_lEEESI_SJ_NS4_8TiledMMAINS4_8MMA_AtomIJNS4_4SM904GMMA28MMA_64x128x16_F32BF16BF16_SSILNSN_5MajorE0ELSP_0ELNSN_7ScaleInE1ELSQ_1EEEEEENS4_6LayoutISD_NS5_IJSC_NSA_ILi0EEESU_EEEEENS5_IJNS4_10UnderscoreESX_SX_EEEEENS4_13SM90_TMA_LOADENS4_14ComposedLayoutINS4_7SwizzleILi3ELi4ELi3EEENS4_18smem_ptr_flag_bitsILi16EEENST_INS5_IJNSA_ILi8EEENSA_ILi64EEEEEENS5_IJS17_SC_EEEEEEEvNS4_8identityENS4_23SM90_TMA_LOAD_MULTICASTES1B_vS1C_EENS_8epilogue10collective6detail29Sm90TmaWarpSpecializedAdapterINS1G_15DefaultEpilogueISI_SJ_SJ_NS1F_6thread17LinearCombinationISI_Li1EffLNS1K_9ScaleType4KindE0ELNS_15FloatRoundStyleE2ESI_EENS1_15EpilogueDefaultEEEEEvvEEEEvNT_6ParamsE --------------------------
	.section	.text._ZN7cutlass13device_kernelINS_4gemm6kernel13GemmUniversalIN4cute5tupleIJiiiiEEENS1_10collective13CollectiveMmaINS1_34MainloopSm90TmaGmmaWarpSpecializedILi4ENS5_IJNS4_1CILi2EEENSA_ILi1EEESC_EEENS1_35KernelTmaWarpSpecializedCooperativeEEENS5_IJNSA_ILi128EEESG_SG_EEENS_10bfloat16_tENS5_IJlSC_lEEESI_SJ_NS4_8TiledMMAINS4_8MMA_AtomIJNS4_4SM904GMMA28MMA_64x128x16_F32BF16BF16_SSILNSN_5MajorE0ELSP_0ELNSN_7ScaleInE1ELSQ_1EEEEEENS4_6LayoutISD_NS5_IJSC_NSA_ILi0EEESU_EEEEENS5_IJNS4_10UnderscoreESX_SX_EEEEENS4_13SM90_TMA_LOADENS4_14ComposedLayoutINS4_7SwizzleILi3ELi4ELi3EEENS4_18smem_ptr_flag_bitsILi16EEENST_INS5_IJNSA_ILi8EEENSA_ILi64EEEEEENS5_IJS17_SC_EEEEEEEvNS4_8identityENS4_23SM90_TMA_LOAD_MULTICASTES1B_vS1C_EENS_8epilogue10collective6detail29Sm90TmaWarpSpecializedAdapterINS1G_15DefaultEpilogueISI_SJ_SJ_NS1F_6thread17LinearCombinationISI_Li1EffLNS1K_9ScaleType4KindE0ELNS_15FloatRoundStyleE2ESI_EENS1_15EpilogueDefaultEEEEEvvEEEEvNT_6ParamsE,"ax",@progbits
	.align	128
.text._ZN7cutlass13device_kernelINS_4gemm6kernel13GemmUniversalIN4cute5tupleIJiiiiEEENS1_10collective13CollectiveMmaINS1_34MainloopSm90TmaGmmaWarpSpecializedILi4ENS5_IJNS4_1CILi2EEENSA_ILi1EEESC_EEENS1_35KernelTmaWarpSpecializedCooperativeEEENS5_IJNSA_ILi128EEESG_SG_EEENS_10bfloat16_tENS5_IJlSC_lEEESI_SJ_NS4_8TiledMMAINS4_8MMA_AtomIJNS4_4SM904GMMA28MMA_64x128x16_F32BF16BF16_SSILNSN_5MajorE0ELSP_0ELNSN_7ScaleInE1ELSQ_1EEEEEENS4_6LayoutISD_NS5_IJSC_NSA_ILi0EEESU_EEEEENS5_IJNS4_10UnderscoreESX_SX_EEEEENS4_13SM90_TMA_LOADENS4_14ComposedLayoutINS4_7SwizzleILi3ELi4ELi3EEENS4_18smem_ptr_flag_bitsILi16EEENST_INS5_IJNSA_ILi8EEENSA_ILi64EEEEEENS5_IJS17_SC_EEEEEEEvNS4_8identityENS4_23SM90_TMA_LOAD_MULTICASTES1B_vS1C_EENS_8epilogue10collective6detail29Sm90TmaWarpSpecializedAdapterINS1G_15DefaultEpilogueISI_SJ_SJ_NS1F_6thread17LinearCombinationISI_Li1EffLNS1K_9ScaleType4KindE0ELNS_15FloatRoundStyleE2ESI_EENS1_15EpilogueDefaultEEEEEvvEEEEvNT_6ParamsE:
        .type           _ZN7cutlass13device_kernelINS_4gemm6kernel13GemmUniversalIN4cute5tupleIJiiiiEEENS1_10collective13CollectiveMmaINS1_34MainloopSm90TmaGmmaWarpSpecializedILi4ENS5_IJNS4_1CILi2EEENSA_ILi1EEESC_EEENS1_35KernelTmaWarpSpecializedCooperativeEEENS5_IJNSA_ILi128EEESG_SG_EEENS_10bfloat16_tENS5_IJlSC_lEEESI_SJ_NS4_8TiledMMAINS4_8MMA_AtomIJNS4_4SM904GMMA28MMA_64x128x16_F32BF16BF16_SSILNSN_5MajorE0ELSP_0ELNSN_7ScaleInE1ELSQ_1EEEEEENS4_6LayoutISD_NS5_IJSC_NSA_ILi0EEESU_EEEEENS5_IJNS4_10UnderscoreESX_SX_EEEEENS4_13SM90_TMA_LOADENS4_14ComposedLayoutINS4_7SwizzleILi3ELi4ELi3EEENS4_18smem_ptr_flag_bitsILi16EEENST_INS5_IJNSA_ILi8EEENSA_ILi64EEEEEENS5_IJS17_SC_EEEEEEEvNS4_8identityENS4_23SM90_TMA_LOAD_MULTICASTES1B_vS1C_EENS_8epilogue10collective6detail29Sm90TmaWarpSpecializedAdapterINS1G_15DefaultEpilogueISI_SJ_SJ_NS1F_6thread17LinearCombinationISI_Li1EffLNS1K_9ScaleType4KindE0ELNS_15FloatRoundStyleE2ESI_EENS1_15EpilogueDefaultEEEEEvvEEEEvNT_6ParamsE,@function
        .size           _ZN7cutlass13device_kernelINS_4gemm6kernel13GemmUniversalIN4cute5tupleIJiiiiEEENS1_10collective13CollectiveMmaINS1_34MainloopSm90TmaGmmaWarpSpecializedILi4ENS5_IJNS4_1CILi2EEENSA_ILi1EEESC_EEENS1_35KernelTmaWarpSpecializedCooperativeEEENS5_IJNSA_ILi128EEESG_SG_EEENS_10bfloat16_tENS5_IJlSC_lEEESI_SJ_NS4_8TiledMMAINS4_8MMA_AtomIJNS4_4SM904GMMA28MMA_64x128x16_F32BF16BF16_SSILNSN_5MajorE0ELSP_0ELNSN_7ScaleInE1ELSQ_1EEEEEENS4_6LayoutISD_NS5_IJSC_NSA_ILi0EEESU_EEEEENS5_IJNS4_10UnderscoreESX_SX_EEEEENS4_13SM90_TMA_LOADENS4_14ComposedLayoutINS4_7SwizzleILi3ELi4ELi3EEENS4_18smem_ptr_flag_bitsILi16EEENST_INS5_IJNSA_ILi8EEENSA_ILi64EEEEEENS5_IJS17_SC_EEEEEEEvNS4_8identityENS4_23SM90_TMA_LOAD_MULTICASTES1B_vS1C_EENS_8epilogue10collective6detail29Sm90TmaWarpSpecializedAdapterINS1G_15DefaultEpilogueISI_SJ_SJ_NS1F_6thread17LinearCombinationISI_Li1EffLNS1K_9ScaleType4KindE0ELNS_15FloatRoundStyleE2ESI_EENS1_15EpilogueDefaultEEEEEvvEEEEvNT_6ParamsE,(.L_x_197 - _ZN7cutlass13device_kernelINS_4gemm6kernel13GemmUniversalIN4cute5tupleIJiiiiEEENS1_10collective13CollectiveMmaINS1_34MainloopSm90TmaGmmaWarpSpecializedILi4ENS5_IJNS4_1CILi2EEENSA_ILi1EEESC_EEENS1_35KernelTmaWarpSpecializedCooperativeEEENS5_IJNSA_ILi128EEESG_SG_EEENS_10bfloat16_tENS5_IJlSC_lEEESI_SJ_NS4_8TiledMMAINS4_8MMA_AtomIJNS4_4SM904GMMA28MMA_64x128x16_F32BF16BF16_SSILNSN_5MajorE0ELSP_0ELNSN_7ScaleInE1ELSQ_1EEEEEENS4_6LayoutISD_NS5_IJSC_NSA_ILi0EEESU_EEEEENS5_IJNS4_10UnderscoreESX_SX_EEEEENS4_13SM90_TMA_LOADENS4_14ComposedLayoutINS4_7SwizzleILi3ELi4ELi3EEENS4_18smem_ptr_flag_bitsILi16EEENST_INS5_IJNSA_ILi8EEENSA_ILi64EEEEEENS5_IJS17_SC_EEEEEEEvNS4_8identityENS4_23SM90_TMA_LOAD_MULTICASTES1B_vS1C_EENS_8epilogue10collective6detail29Sm90TmaWarpSpecializedAdapterINS1G_15DefaultEpilogueISI_SJ_SJ_NS1F_6thread17LinearCombinationISI_Li1EffLNS1K_9ScaleType4KindE0ELNS_15FloatRoundStyleE2ESI_EENS1_15EpilogueDefaultEEEEEvvEEEEvNT_6ParamsE)
        .other          _ZN7cutlass13device_kernelINS_4gemm6kernel13GemmUniversalIN4cute5tupleIJiiiiEEENS1_10collective13CollectiveMmaINS1_34MainloopSm90TmaGmmaWarpSpecializedILi4ENS5_IJNS4_1CILi2EEENSA_ILi1EEESC_EEENS1_35KernelTmaWarpSpecializedCooperativeEEENS5_IJNSA_ILi128EEESG_SG_EEENS_10bfloat16_tENS5_IJlSC_lEEESI_SJ_NS4_8TiledMMAINS4_8MMA_AtomIJNS4_4SM904GMMA28MMA_64x128x16_F32BF16BF16_SSILNSN_5MajorE0ELSP_0ELNSN_7ScaleInE1ELSQ_1EEEEEENS4_6LayoutISD_NS5_IJSC_NSA_ILi0EEESU_EEEEENS5_IJNS4_10UnderscoreESX_SX_EEEEENS4_13SM90_TMA_LOADENS4_14ComposedLayoutINS4_7SwizzleILi3ELi4ELi3EEENS4_18smem_ptr_flag_bitsILi16EEENST_INS5_IJNSA_ILi8EEENSA_ILi64EEEEEENS5_IJS17_SC_EEEEEEEvNS4_8identityENS4_23SM90_TMA_LOAD_MULTICASTES1B_vS1C_EENS_8epilogue10collective6detail29Sm90TmaWarpSpecializedAdapterINS1G_15DefaultEpilogueISI_SJ_SJ_NS1F_6thread17LinearCombinationISI_Li1EffLNS1K_9ScaleType4KindE0ELNS_15FloatRoundStyleE2ESI_EENS1_15EpilogueDefaultEEEEEvvEEEEvNT_6ParamsE,@"STO_CUDA_ENTRY STV_DEFAULT"
_ZN7cutlass13device_kernelINS_4gemm6kernel13GemmUniversalIN4cute5tupleIJiiiiEEENS1_10collective13CollectiveMmaINS1_34MainloopSm90TmaGmmaWarpSpecializedILi4ENS5_IJNS4_1CILi2EEENSA_ILi1EEESC_EEENS1_35KernelTmaWarpSpecializedCooperativeEEENS5_IJNSA_ILi128EEESG_SG_EEENS_10bfloat16_tENS5_IJlSC_lEEESI_SJ_NS4_8TiledMMAINS4_8MMA_AtomIJNS4_4SM904GMMA28MMA_64x128x16_F32BF16BF16_SSILNSN_5MajorE0ELSP_0ELNSN_7ScaleInE1ELSQ_1EEEEEENS4_6LayoutISD_NS5_IJSC_NSA_ILi0EEESU_EEEEENS5_IJNS4_10UnderscoreESX_SX_EEEEENS4_13SM90_TMA_LOADENS4_14ComposedLayoutINS4_7SwizzleILi3ELi4ELi3EEENS4_18smem_ptr_flag_bitsILi16EEENST_INS5_IJNSA_ILi8EEENSA_ILi64EEEEEENS5_IJS17_SC_EEEEEEEvNS4_8identityENS4_23SM90_TMA_LOAD_MULTICASTES1B_vS1C_EENS_8epilogue10collective6detail29Sm90TmaWarpSpecializedAdapterINS1G_15DefaultEpilogueISI_SJ_SJ_NS1F_6thread17LinearCombinationISI_Li1EffLNS1K_9ScaleType4KindE0ELNS_15FloatRoundStyleE2ESI_EENS1_15EpilogueDefaultEEEEEvvEEEEvNT_6ParamsE:
[----:B------:R-:W0:Y:S01]  /*0000*/  LDC R1, c[0x0][0x28] ;  /* 0x00000a00ff017b82 */ /* 0x000e220000000800 */
[----:B------:R-:W1:Y:S01]  /*0010*/  S2R R95, SR_TID.X ;  /* 0x00000000005f7919 */ /* 0x000e620000002100 */
[----:B------:R-:W-:Y:S01]  /*0020*/  ELECT P0, URZ, PT ;  /* 0x00000000003f782f */ /* 0x000fe20003800000 */
[----:B------:R-:W-:Y:S01]  /*0030*/  BSSY B0, `(.L_x_0) ;  /* 0x000000f000007945 */ /* 0x000fe20003800000 */
[--C-:B-1----:R-:W-:Y:S02]  /*0040*/  SHF.R.U32.HI R0, RZ, 0x5, R95.reuse ;  /* 0x00000005ff007819 */ /* 0x102fe4000001165f */
[----:B------:R-:W-:-:S03]  /*0050*/  SHF.R.U32.HI R6, RZ, 0x7, R95 ;  /* 0x00000007ff067819 */ /* 0x000fc6000001165f */
[----:B------:R-:W1:Y:S04]  /*0060*/  SHFL.IDX PT, R3, R0, RZ, 0x1f ;  /* 0x00001fff00037589 */ /* 0x000e6800000e0000 */
[----:B------:R2:W3:Y:S01]  /*0070*/  SHFL.IDX PT, R2, R6, RZ, 0x1f ;  /* 0x00001fff06027589 */ /* 0x0004e200000e0000 */
[----:B-1----:R-:W-:-:S13]  /*0080*/  ISETP.NE.OR P0, PT, R3, RZ, !P0 ;  /* 0x000000ff0300720c */ /* 0x002fda0004705670 */
[----:B0-23--:R-:W-:Y:S05]  /*0090*/  @P0 BRA `(.L_x_1) ;  /* 0x0000000000200947 */ /* 0x00dfea0003800000 */
[----:B------:R-:W-:Y:S02]  /*00a0*/  ULDC.64 UR4, c[0x0][0x198] ;  /* 0x0000660000047ab9 */ /* 0x000fe40000000a00 */
[----:B------:R-:W-:Y:S02]  /*00b0*/  UIADD3 UR6, UP0, UR4, 0xf0, URZ ;  /* 0x000000f004067890 */ /* 0x000fe4000ff1e03f */
[----:B------:R-:W-:Y:S02]  /*00c0*/  UIADD3 UR4, UP1, UR4, 0x1f0, URZ ;  /* 0x000001f004047890 */ /* 0x000fe4000ff3e03f */
[----:B------:R-:W-:Y:S02]  /*00d0*/  UIADD3.X UR7, URZ, UR5, URZ, UP0, !UPT ;  /* 0x000000053f077290 */ /* 0x000fe400087fe43f */
[----:B------:R-:W-:-:S07]  /*00e0*/  UIADD3.X UR5, URZ, UR5, URZ, UP1, !UPT ;  /* 0x000000053f057290 */ /* 0x000fce0008ffe43f */
[----:B------:R0:W-:Y:S02]  /*00f0*/  UTMACCTL.PF [UR6] ;  /* 0x00000000060079b9 */ /* 0x0001e40008040000 */
[----:B------:R0:W-:Y:S02]  /*0100*/  UTMACCTL.PF [UR4] ;  /* 0x00000000040079b9 */ /* 0x0001e40008040000 */
[----:B0-----:R-:W-:Y:S01]  /*0110*/  NOP ;  /* 0x0000000000007918 */ /* 0x001fe20000000000 */
.L_x_1:
[----:B------:R-:W-:Y:S05]  /*0120*/  BSYNC B0 ;  /* 0x0000000000007941 */ /* 0x000fea0003800000 */
.L_x_0:
[----:B------:R-:W0:Y:S02]  /*0130*/  SHFL.IDX PT, R5, R0, RZ, 0x1f ;  /* 0x00001fff00057589 */ /* 0x000e2400000e0000 */
[----:B0-----:R-:W-:-:S13]  /*0140*/  ISETP.NE.AND P0, PT, R5, RZ, PT ;  /* 0x000000ff0500720c */ /* 0x001fda0003f05270 */
[----:B------:R-:W-:Y:S05]  /*0150*/  @P0 BRA `(.L_x_2) ;  /* 0x0000000000580947 */ /* 0x000fea0003800000 */
[----:B------:R-:W0:Y:S01]  /*0160*/  S2UR UR8, SR_CgaCtaId ;  /* 0x00000000000879c3 */ /* 0x000e220000008800 */
[----:B------:R-:W-:Y:S01]  /*0170*/  UMOV UR4, 0x400 ;  /* 0x0000040000047882 */ /* 0x000fe20000000000 */
[----:B------:R-:W-:Y:S01]  /*0180*/  UMOV UR5, 0x1 ;  /* 0x0000000100057882 */ /* 0x000fe20000000000 */
[----:B------:R-:W-:Y:S01]  /*0190*/  UMOV UR6, 0x4 ;  /* 0x0000000400067882 */ /* 0x000fe20000000000 */
[----:B------:R-:W-:Y:S01]  /*01a0*/  ELECT P0, URZ, PT ;  /* 0x00000000003f782f */ /* 0x000fe20003800000 */
[----:B------:R-:W-:-:S04]  /*01b0*/  UIADD3 UR6, -UR6, 0x100000, URZ ;  /* 0x0010000006067890 */ /* 0x000fc8000fffe13f */
[----:B------:R-:W-:Y:S02]  /*01c0*/  USHF.L.U32 UR7, UR6, 0xb, URZ ;  /* 0x0000000b06077899 */ /* 0x000fe4000800063f */
[----:B------:R-:W-:Y:S02]  /*01d0*/  USHF.L.U32 UR6, UR6, 0x1, URZ ;  /* 0x0000000106067899 */ /* 0x000fe4000800063f */
[----:B0-----:R-:W-:Y:S02]  /*01e0*/  ULEA UR8, UR8, UR4, 0x18 ;  /* 0x0000000408087291 */ /* 0x001fe4000f8ec03f */
[----:B------:R-:W-:-:S04]  /*01f0*/  UIADD3 UR4, -UR5, 0x100000, URZ ;  /* 0x0010000005047890 */ /* 0x000fc8000fffe13f */
[----:B------:R-:W-:Y:S02]  /*0200*/  USHF.L.U32 UR5, UR4, 0xb, URZ ;  /* 0x0000000b04057899 */ /* 0x000fe4000800063f */
[----:B------:R-:W-:Y:S01]  /*0210*/  USHF.L.U32 UR4, UR4, 0x1, URZ ;  /* 0x0000000104047899 */ /* 0x000fe2000800063f */
[----:B------:R-:W0:Y:S11]  /*0220*/  FENCE.VIEW.ASYNC.S ;  /* 0x00000000000073c6 */ /* 0x000e360000000000 */
[----:B0-----:R0:W1:Y:S01]  /*0230*/  SYNCS.EXCH.64 URZ, [UR8], UR4 ;  /* 0x00000004083f75b2 */ /* 0x0010620008000100 */
[----:B------:R0:W2:Y:S01]  /*0240*/  SYNCS.EXCH.64 URZ, [UR8+0x20], UR6 ;  /* 0x00002006083f75b2 */ /* 0x0000a20008000100 */
[----:B------:R0:W3:Y:S01]  /*0250*/  SYNCS.EXCH.64 URZ, [UR8+0x8], UR4 ;  /* 0x00000804083f75b2 */ /* 0x0000e20008000100 */
[----:B------:R0:W4:Y:S01]  /*0260*/  SYNCS.EXCH.64 URZ, [UR8+0x28], UR6 ;  /* 0x00002806083f75b2 */ /* 0x0001220008000100 */
[----:B------:R0:W0:Y:S01]  /*0270*/  SYNCS.EXCH.64 URZ, [UR8+0x10], UR4 ;  /* 0x00001004083f75b2 */ /* 0x0000220008000100 */
[----:B------:R0:W0:Y:S01]  /*0280*/  SYNCS.EXCH.64 URZ, [UR8+0x30], UR6 ;  /* 0x00003006083f75b2 */ /* 0x0000220008000100 */
[----:B------:R0:W0:Y:S01]  /*0290*/  SYNCS.EXCH.64 URZ, [UR8+0x18], UR4 ;  /* 0x00001804083f75b2 */ /* 0x0000220008000100 */
[----:B------:R0:W0:Y:S01]  /*02a0*/  SYNCS.EXCH.64 URZ, [UR8+0x38], UR6 ;  /* 0x00003806083f75b2 */ /* 0x0000220008000100 */
[----:B------:R-:W-:Y:S01]  /*02b0*/  NOP ;  /* 0x0000000000007918 */ /* 0x000fe20000000000 */
.L_x_2:
[----:B------:R-:W-:Y:S01]  /*02c0*/  SHF.R.S32.HI R4, RZ, 0x1f, R95 ;  /* 0x0000001fff047819 */ /* 0x000fe2000001145f */
[----:B------:R-:W5:Y:S01]  /*02d0*/  SHFL.IDX PT, R0, R0, RZ, 0x1f ;  /* 0x00001fff00007589 */ /* 0x000f6200000e0000 */
[----:B0-----:R-:W0:Y:S01]  /*02e0*/  S2UR UR8, SR_CTAID.X ;  /* 0x00000000000879c3 */ /* 0x001e220000002500 */
[----:B------:R-:W-:Y:S02]  /*02f0*/  ELECT P0, URZ, PT ;  /* 0x00000000003f782f */ /* 0x000fe40003800000 */
[----:B------:R-:W-:Y:S01]  /*0300*/  LEA.HI R4, R4, R95, RZ, 0x7 ;  /* 0x0000005f04047211 */ /* 0x000fe200078f38ff */
[----:B------:R-:W-:Y:S01]  /*0310*/  ULDC UR4, c[0x0][0x150] ;  /* 0x0000540000047ab9 */ /* 0x000fe20000000800 */
[----:B------:R-:W-:Y:S01]  /*0320*/  SHF.R.S32.HI R10, RZ, 0x1f, R5 ;  /* 0x0000001fff0a7819 */ /* 0x000fe20000011405 */
[----:B------:R-:W-:Y:S01]  /*0330*/  NOP ;  /* 0x0000000000007918 */ /* 0x000fe20000000000 */
[----:B------:R-:W-:Y:S01]  /*0340*/  LOP3.LUT R4, R4, 0xffffff80, RZ, 0xc0, !PT ;  /* 0xffffff8004047812 */ /* 0x000fe200078ec0ff */
[----:B------:R-:W-:Y:S01]  /*0350*/  NOP ;  /* 0x0000000000007918 */ /* 0x000fe20000000000 */
[----:B------:R-:W-:Y:S01]  /*0360*/  LEA.HI R10, R10, R5, RZ, 0x2 ;  /* 0x000000050a0a7211 */ /* 0x000fe200078f10ff */
[----:B------:R-:W1:Y:S01]  /*0370*/  LDC R12, c[0x0][0x144] ;  /* 0x00005100ff0c7b82 */ /* 0x000e620000000800 */
[----:B------:R-:W-:Y:S01]  /*0380*/  IMAD.MOV.U32 R22, RZ, RZ, 0x1 ;  /* 0x00000001ff167424 */ /* 0x000fe200078e00ff */
[----:B------:R-:W-:Y:S01]  /*0390*/  ISETP.NE.AND P3, PT, R2, RZ, PT ;  /* 0x000000ff0200720c */ /* 0x000fe20003f65270 */
[----:B------:R-:W-:Y:S01]  /*03a0*/  IMAD.IADD R8, R95, 0x1, -R4 ;  /* 0x000000015f087824 */ /* 0x000fe200078e0a04 */
[----:B------:R-:W-:Y:S01]  /*03b0*/  LOP3.LUT R10, R10, 0x3ffffffc, RZ, 0xc0, !PT ;  /* 0x3ffffffc0a0a7812 */ /* 0x000fe200078ec0ff */
[----:B------:R-:W2:Y:S03]  /*03c0*/  S2R R4, SR_CTAID.Y ;  /* 0x0000000000047919 */ /* 0x000ea60000002600 */
[----:B------:R-:W-:Y:S01]  /*03d0*/  SHF.R.S32.HI R7, RZ, 0x1f, R8 ;  /* 0x0000001fff077819 */ /* 0x000fe20000011408 */
[----:B------:R-:W-:Y:S01]  /*03e0*/  IMAD.IADD R10, R5, 0x1, -R10 ;  /* 0x00000001050a7824 */ /* 0x000fe200078e0a0a */
[----:B------:R-:W3:Y:S02]  /*03f0*/  LDC R14, c[0x0][0x140] ;  /* 0x00005000ff0e7b82 */ /* 0x000ee40000000800 */
[----:B------:R-:W-:-:S02]  /*0400*/  LEA.HI R7, R7, R8, RZ, 0x3 ;  /* 0x0000000807077211 */ /* 0x000fc400078f18ff */
[----:B-----5:R-:W-:Y:S02]  /*0410*/  ISETP.NE.OR P0, PT, R0, RZ, !P0 ;  /* 0x000000ff0000720c */ /* 0x020fe40004705670 */
[--C-:B------:R-:W-:Y:S02]  /*0420*/  SHF.R.S32.HI R0, RZ, 0x3, R7.reuse ;  /* 0x00000003ff007819 */ /* 0x100fe40000011407 */
[----:B0-----:R-:W-:Y:S02]  /*0430*/  I2FP.F32.U32 R9, UR8 ;  /* 0x0000000800097c45 */ /* 0x001fe40008201000 */
[----:B------:R-:W-:-:S03]  /*0440*/  SHF.R.S32.HI R7, RZ, 0x1f, R7 ;  /* 0x0000001fff077819 */ /* 0x000fc60000011407 */
[----:B------:R-:W-:Y:S01]  /*0450*/  FMUL R11, R9, UR4 ;  /* 0x00000004090b7c20 */ /* 0x000fe20008400000 */
[----:B------:R-:W-:Y:S01]  /*0460*/  LEA.HI R7, R7, R0, RZ, 0x2 ;  /* 0x0000000007077211 */ /* 0x000fe200078f10ff */
[----:B------:R-:W-:Y:S01]  /*0470*/  ULDC UR4, c[0x0][0x154] ;  /* 0x0000550000047ab9 */ /* 0x000fe20000000800 */
[----:B------:R-:W0:Y:S01]  /*0480*/  LDC R9, c[0x0][0x148] ;  /* 0x00005200ff097b82 */ /* 0x000e220000000800 */
[----:B------:R-:W-:Y:S01]  /*0490*/  VOTEU.ALL UP0, P0 ;  /* 0x00000000003f7886 */ /* 0x000fe20000000000 */
[----:B------:R-:W-:Y:S01]  /*04a0*/  LOP3.LUT R7, R7, 0xfffffffc, RZ, 0xc0, !PT ;  /* 0xfffffffc07077812 */ /* 0x000fe200078ec0ff */
[----:B------:R-:W5:Y:S01]  /*04b0*/  F2I.U32.TRUNC.NTZ R11, R11 ;  /* 0x0000000b000b7305 */ /* 0x000f62000020f000 */
[----:B------:R-:W-:Y:S02]  /*04c0*/  VOTEU.ALL UP1, P0 ;  /* 0x00000000003f7886 */ /* 0x000fe40000020000 */
[----:B------:R-:W-:Y:S01]  /*04d0*/  @!UP0 UMOV UR6, 0x400 ;  /* 0x0000040000068882 */ /* 0x000fe20000000000 */
[----:B------:R-:W-:Y:S01]  /*04e0*/  IMAD.IADD R7, R0, 0x1, -R7 ;  /* 0x0000000100077824 */ /* 0x000fe200078e0a07 */
[----:B------:R-:W4:Y:S01]  /*04f0*/  @!UP0 S2UR UR7, SR_CgaCtaId ;  /* 0x00000000000789c3 */ /* 0x000f220000008800 */
[----:B------:R-:W-:-:S02]  /*0500*/  SHF.R.S32.HI R0, RZ, 0x1f, R3 ;  /* 0x0000001fff007819 */ /* 0x000fc40000011403 */
[----:B------:R-:W-:Y:S01]  /*0510*/  IMAD R10, R10, 0x4, R7 ;  /* 0x000000040a0a7824 */ /* 0x000fe200078e0207 */
[----:B--2---:R-:W-:Y:S02]  /*0520*/  I2FP.F32.U32 R13, R4 ;  /* 0x00000004000d7245 */ /* 0x004fe40000201000 */
[----:B------:R-:W-:Y:S01]  /*0530*/  LEA.HI R0, R0, R3, RZ, 0x2 ;  /* 0x0000000300007211 */ /* 0x000fe200078f10ff */
[C---:B------:R-:W-:Y:S01]  /*0540*/  IMAD.SHL.U32 R19, R10.reuse, 0x4, RZ ;  /* 0x000000040a137824 */ /* 0x040fe200078e00ff */
[----:B------:R-:W-:Y:S01]  /*0550*/  LEA.HI R7, R10, R10, RZ, 0x1 ;  /* 0x0000000a0a077211 */ /* 0x000fe200078f08ff */
[----:B------:R-:W-:Y:S01]  /*0560*/  FMUL R13, R13, UR4 ;  /* 0x000000040d0d7c20 */ /* 0x000fe20008400000 */
[----:B-----5:R-:W-:Y:S01]  /*0570*/  IMAD.MOV R15, RZ, RZ, -R11 ;  /* 0x000000ffff0f7224 */ /* 0x020fe200078e0a0b */
[----:B------:R-:W-:Y:S01]  /*0580*/  LOP3.LUT R0, R0, 0xfffffffc, RZ, 0xc0, !PT ;  /* 0xfffffffc00007812 */ /* 0x000fe200078ec0ff */
[----:B------:R-:W-:Y:S01]  /*0590*/  UMOV UR4, 0x20 ;  /* 0x0000002000047882 */ /* 0x000fe20000000000 */
[----:B------:R-:W-:Y:S01]  /*05a0*/  LOP3.LUT R11, R7, 0xfffffffe, RZ, 0xc0, !PT ;  /* 0xfffffffe070b7812 */ /* 0x000fe200078ec0ff */
[----:B-1----:R-:W-:Y:S01]  /*05b0*/  IMAD R7, R12, R15, UR8 ;  /* 0x000000080c077e24 */ /* 0x002fe2000f8e020f */
[----:B------:R-:W1:Y:S01]  /*05c0*/  F2I.U32.TRUNC.NTZ R13, R13 ;  /* 0x0000000d000d7305 */ /* 0x000e62000020f000 */
[----:B------:R-:W-:Y:S01]  /*05d0*/  IMAD.IADD R3, R3, 0x1, -R0 ;  /* 0x0000000103037824 */ /* 0x000fe200078e0a00 */
[C---:B------:R-:W-:Y:S01]  /*05e0*/  LOP3.LUT R19, R10.reuse, 0xc, R19, 0x78, !PT ;  /* 0x0000000c0a137812 */ /* 0x040fe200078e7813 */
[----:B------:R-:W-:Y:S01]  /*05f0*/  IMAD.IADD R12, R10, 0x1, -R11 ;  /* 0x000000010a0c7824 */ /* 0x000fe200078e0a0b */
[----:B------:R-:W-:-:S04]  /*0600*/  @!UP0 UIADD3 UR4, -UR4, 0x100000, URZ ;  /* 0x0010000004048890 */ /* 0x000fc8000fffe13f */
[----:B------:R-:W-:Y:S02]  /*0610*/  @!UP0 USHF.L.U32 UR5, UR4, 0xb, URZ ;  /* 0x0000000b04058899 */ /* 0x000fe4000800063f */
[----:B------:R-:W-:Y:S01]  /*0620*/  @!UP0 USHF.L.U32 UR4, UR4, 0x1, URZ ;  /* 0x0000000104048899 */ /* 0x000fe2000800063f */
[----:B---3--:R-:W-:Y:S02]  /*0630*/  ISETP.EQ.U32.AND P2, PT, R14, 0x1, PT ;  /* 0x000000010e00780c */ /* 0x008fe40003f42070 */
[C---:B------:R-:W-:Y:S02]  /*0640*/  ISETP.NE.AND P1, PT, R3.reuse, 0x3, PT ;  /* 0x000000030300780c */ /* 0x040fe40003f25270 */
[----:B------:R-:W-:Y:S01]  /*0650*/  ISETP.NE.AND P4, PT, R12, R7, PT ;  /* 0x000000070c00720c */ /* 0x000fe20003f85270 */
[----:B----4-:R-:W-:Y:S01]  /*0660*/  @!UP0 ULEA UR6, UR7, UR6, 0x18 ;  /* 0x0000000607068291 */ /* 0x010fe2000f8ec03f */
[----:B------:R-:W-:Y:S01]  /*0670*/  ISETP.EQ.OR P1, PT, R3, RZ, !P1 ;  /* 0x000000ff0300720c */ /* 0x000fe20004f22670 */
[----:B------:R-:W-:Y:S01]  /*0680*/  VOTEU.ALL UP0, P0 ;  /* 0x00000000003f7886 */ /* 0x000fe20000000000 */
[----:B------:R-:W-:Y:S01]  /*0690*/  LOP3.LUT P0, RZ, R8, 0x7, RZ, 0xc0, !PT ;  /* 0x0000000708ff7812 */ /* 0x000fe2000780c0ff */
[C---:B------:R-:W-:Y:S01]  /*06a0*/  VIADD R8, R2.reuse, 0xffffffff ;  /* 0xffffffff02087836 */ /* 0x040fe20000000000 */
[----:B------:R-:W-:Y:S01]  /*06b0*/  ISETP.EQ.AND P1, PT, R2, RZ, P1 ;  /* 0x000000ff0200720c */ /* 0x000fe20000f22270 */
[----:B-1----:R-:W-:Y:S01]  /*06c0*/  IMAD.MOV R23, RZ, RZ, -R13 ;  /* 0x000000ffff177224 */ /* 0x002fe200078e0a0d */
[----:B------:R-:W-:-:S02]  /*06d0*/  ISETP.LT.U32.AND P0, PT, R19, 0x2, !P0 ;  /* 0x000000021300780c */ /* 0x000fc40004701070 */
[----:B------:R-:W-:Y:S01]  /*06e0*/  ISETP.GE.U32.AND P6, PT, R8, 0x2, PT ;  /* 0x000000020800780c */ /* 0x000fe20003fc6070 */
[----:B0-----:R-:W-:Y:S01]  /*06f0*/  IMAD R11, R9, R23, R4 ;  /* 0x00000017090b7224 */ /* 0x001fe200078e0204 */
[----:B------:R-:W-:Y:S01]  /*0700*/  SEL R18, RZ, 0x1, !P1 ;  /* 0x00000001ff127807 */ /* 0x000fe20004800000 */
[----:B------:R-:W0:Y:S02]  /*0710*/  FENCE.VIEW.ASYNC.S ;  /* 0x00000000000073c6 */ /* 0x000e240000000000 */
[----:B0-----:R0:W1:Y:S01]  /*0720*/  @!UP0 SYNCS.EXCH.64 URZ, [UR6+0x50], UR4 ;  /* 0x00005004063f85b2 */ /* 0x0010620008000100 */
[----:B------:R-:W-:Y:S02]  /*0730*/  @P4 LEA.HI R0, R19, R19, RZ, 0x1 ;  /* 0x0000001313004211 */ /* 0x000fe400078f08ff */
[----:B------:R-:W-:Y:S02]  /*0740*/  SEL R18, R18, 0x2, P6 ;  /* 0x0000000212127807 */ /* 0x000fe40003000000 */
[----:B------:R-:W-:-:S04]  /*0750*/  @P4 SHF.R.S32.HI R0, RZ, 0x1, R0 ;  /* 0x00000001ff004819 */ /* 0x000fc80000011400 */
[----:B------:R-:W-:Y:S02]  /*0760*/  @P4 ISETP.NE.AND P5, PT, R0, R11, PT ;  /* 0x0000000b0000420c */ /* 0x000fe40003fa5270 */
[----:B------:R-:W-:Y:S02]  /*0770*/  SEL R11, RZ, 0x1, !P0 ;  /* 0x00000001ff0b7807 */ /* 0x000fe40004000000 */
[----:B------:R-:W-:Y:S02]  /*0780*/  @P4 SEL R22, RZ, 0x1, P5 ;  /* 0x00000001ff164807 */ /* 0x000fe40002800000 */
[----:B------:R-:W-:Y:S01]  /*0790*/  LOP3.LUT R0, R95, 0x7f, RZ, 0xc0, !PT ;  /* 0x0000007f5f007812 */ /* 0x000fe200078ec0ff */
[----:B------:R0:W2:Y:S01]  /*07a0*/  @!UP1 SYNCS.EXCH.64 URZ, [UR6+0x58], UR4 ;  /* 0x00005804063f95b2 */ /* 0x0000a20008000100 */
[----:B------:R-:W-:Y:S01]  /*07b0*/  LOP3.LUT R22, R22, R11, RZ, 0xc0, !PT ;  /* 0x0000000b16167212 */ /* 0x000fe200078ec0ff */
[----:B------:R-:W-:Y:S01]  /*07c0*/  NOP ;  /* 0x0000000000007918 */ /* 0x000fe20000000000 */
[----:B------:R-:W-:Y:S05]  /*07d0*/  @!P2 BRA `(.L_x_3) ;  /* 0x000000000008a947 */ /* 0x000fea0003800000 */
[----:B-12---:R-:W-:Y:S01]  /*07e0*/  UCGABAR_ARV ;  /* 0x00000000000079c7 */ /* 0x006fe20008000000 */
[----:B------:R-:W-:Y:S05]  /*07f0*/  BRA `(.L_x_4) ;  /* 0x0000000000047947 */ /* 0x000fea0003800000 */
.L_x_3:
[----:B-12---:R-:W-:Y:S01]  /*0800*/  NOP ;  /* 0x0000000000007918 */ /* 0x006fe20000000000 */
.L_x_4:
[----:B------:R-:W1:Y:S01]  /*0810*/  LDC R2, c[0x0][0x65c] ;  /* 0x00019700ff027b82 */ /* 0x000e620000000800 */
[----:B------:R-:W-:Y:S02]  /*0820*/  IMAD.U32 R10, RZ, RZ, UR8 ;  /* 0x00000008ff0a7e24 */ /* 0x000fe4000f8e00ff */
[----:B------:R-:W-:Y:S01]  /*0830*/  IMAD.MOV.U32 R11, RZ, RZ, RZ ;  /* 0x000000ffff0b7224 */ /* 0x000fe200078e00ff */
[----:B-1----:R-:W-:-:S04]  /*0840*/  ISETP.NE.AND P1, PT, R2, 0x1, PT ;  /* 0x000000010200780c */ /* 0x002fc80003f25270 */
[----:B------:R-:W-:-:S09]  /*0850*/  P2R R5, PR, RZ, 0x2 ;  /* 0x00000002ff057803 */ /* 0x000fd20000000000 */
[----:B------:R-:W1:Y:S01]  /*0860*/  @P1 LDC R17, c[0x0][0x10] ;  /* 0x00000400ff111b82 */ /* 0x000e620000000800 */
[----:B------:R-:W-:Y:S02]  /*0870*/  @P1 IMAD.MOV.U32 R5, RZ, RZ, RZ ;  /* 0x000000ffff051224 */ /* 0x000fe400078e00ff */
[----:B------:R-:W-:-:S05]  /*0880*/  @P1 IMAD.MOV.U32 R15, RZ, RZ, RZ ;  /* 0x000000ffff0f1224 */ /* 0x000fca00078e00ff */
[----:B------:R-:W2:Y:S01]  /*0890*/  @!P1 LDC R13, c[0x0][0xc] ;  /* 0x00000300ff0d9b82 */ /* 0x000ea20000000800 */
[----:B0-----:R-:W-:Y:S01]  /*08a0*/  ULDC UR4, c[0x0][0xc] ;  /* 0x0000030000047ab9 */ /* 0x001fe20000000800 */
[----:B------:R-:W-:Y:S01]  /*08b0*/  ULDC UR5, c[0x0][0x10] ;  /* 0x0000040000057ab9 */ /* 0x000fe20000000800 */
[----:B------:R-:W-:Y:S01]  /*08c0*/  ULDC UR6, c[0x0][0x14] ;  /* 0x0000050000067ab9 */ /* 0x000fe20000000800 */
[----:B------:R-:W-:-:S04]  /*08d0*/  UIMAD.WIDE.U32 UR4, UR4, UR5, URZ ;  /* 0x00000005040472a5 */ /* 0x000fc8000f8e003f */
[----:B------:R-:W-:Y:S02]  /*08e0*/  UIMAD.WIDE.U32 UR38, UR4, UR6, URZ ;  /* 0x00000006042672a5 */ /* 0x000fe4000f8e003f */
[----:B------:R-:W-:-:S04]  /*08f0*/  UIMAD UR41, UR5, UR6, URZ ;  /* 0x00000006052972a4 */ /* 0x000fc8000f8e023f */
[----:B------:R-:W-:Y:S01]  /*0900*/  UIADD3 UR41, UR39, UR41, URZ ;  /* 0x0000002927297290 */ /* 0x000fe2000fffe03f */
[----:B-1----:R-:W-:-:S04]  /*0910*/  @P1 IMAD.WIDE.U32 R16, R17, UR8, R4 ;  /* 0x0000000811101c25 */ /* 0x002fc8000f8e0004 */
[----:B------:R-:W-:Y:S02]  /*0920*/  @P1 IMAD.IADD R17, R17, 0x1, R15 ;  /* 0x0000000111111824 */ /* 0x000fe400078e020f */
[----:B--2---:R-:W-:-:S04]  /*0930*/  @!P1 IMAD.WIDE.U32 R10, R4, R13, R10 ;  /* 0x0000000d040a9225 */ /* 0x004fc800078e000a */
[----:B------:R-:W-:Y:S02]  /*0940*/  @!P1 IMAD.MOV.U32 R16, RZ, RZ, R10 ;  /* 0x000000ffff109224 */ /* 0x000fe400078e000a */
[----:B------:R-:W-:Y:S01]  /*0950*/  @!P1 IMAD.MOV.U32 R17, RZ, RZ, R11 ;  /* 0x000000ffff119224 */ /* 0x000fe200078e000b */
[----:B------:R-:W-:Y:S06]  /*0960*/  @!P2 BRA `(.L_x_5) ;  /* 0x00000000000ca947 */ /* 0x000fec0003800000 */
[----:B------:R-:W-:Y:S01]  /*0970*/  UCGABAR_WAIT ;  /* 0x0000000000007dc7 */ /* 0x000fe20008000000 */
[----:B------:R-:W-:Y:S01]  /*0980*/  CCTL.IVALL ;  /* 0x00000000ff00798f */ /* 0x000fe20002000000 */
[----:B------:R-:W-:Y:S05]  /*0990*/  BRA `(.L_x_6) ;  /* 0x0000000000047947 */ /* 0x000fea0003800000 */
.L_x_5:
[----:B------:R-:W-:Y:S06]  /*09a0*/  BAR.SYNC.DEFER_BLOCKING 0x0 ;  /* 0x0000000000007b1d */ /* 0x000fec0000010000 */
.L_x_6:
[----:B------:R-:W-:Y:S05]  /*09b0*/  @!P3 BRA `(.L_x_7) ;  /* 0x000000600078b947 */ /* 0x000fea0003800000 */
[----:B------:R-:W-:-:S13]  /*09c0*/  ISETP.GT.U32.AND P0, PT, R8, 0x1, PT ;  /* 0x000000010800780c */ /* 0x000fda0003f04070 */
[----:B------:R-:W-:Y:S05]  /*09d0*/  @P0 EXIT ;  /* 0x000000000000094d */ /* 0x000fea0003800000 */
[----:B------:R-:W-:Y:S01]  /*09e0*/  ULDC.64 UR4, c[0x0][0x650] ;  /* 0x0001940000047ab9 */ /* 0x000fe20000000a00 */
[----:B------:R-:W-:Y:S01]  /*09f0*/  PRMT R3, RZ, 0x7610, R3 ;  /* 0x00007610ff037816 */ /* 0x000fe20000000003 */
[----:B------:R-:W-:Y:S01]  /*0a00*/  IMAD.MOV.U32 R103, RZ, RZ, -0x1 ;  /* 0xffffffffff677424 */ /* 0x000fe200078e00ff */
[----:B------:R-:W-:Y:S01]  /*0a10*/  ISETP.GE.U32.AND P0, PT, R16, UR4, PT ;  /* 0x0000000410007c0c */ /* 0x000fe2000bf06070 */
[----:B------:R-:W-:Y:S02]  /*0a20*/  IMAD.MOV.U32 R100, RZ, RZ, -0x1 ;  /* 0xffffffffff647424 */ /* 0x000fe400078e00ff */
[----:B------:R-:W-:Y:S01]  /*0a30*/  IMAD.MOV.U32 R101, RZ, RZ, -0x1 ;  /* 0xffffffffff657424 */ /* 0x000fe200078e00ff */
[----:B------:R-:W-:-:S13]  /*0a40*/  ISETP.GE.U32.AND.EX P0, PT, R17, UR5, PT, P0 ;  /* 0x0000000511007c0c */ /* 0x000fda000bf06100 */
[----:B------:R-:W-:Y:S05]  /*0a50*/  @P0 BRA `(.L_x_8) ;  /* 0x0000000400280947 */ /* 0x000fea0003800000 */
[----:B------:R-:W0:Y:S01]  /*0a60*/  LDC.64 R24, c[0x0][0x628] ;  /* 0x00018a00ff187b82 */ /* 0x000e220000000a00 */
[----:B------:R-:W-:Y:S02]  /*0a70*/  IMAD.MOV.U32 R10, RZ, RZ, R16 ;  /* 0x000000ffff0a7224 */ /* 0x000fe400078e0010 */
[----:B------:R-:W-:-:S05]  /*0a80*/  IMAD.MOV.U32 R11, RZ, RZ, R17 ;  /* 0x000000ffff0b7224 */ /* 0x000fca00078e0011 */
[----:B------:R-:W1:Y:S08]  /*0a90*/  LDC R8, c[0x0][0x630] ;  /* 0x00018c00ff087b82 */ /* 0x000e700000000800 */
[----:B------:R-:W2:Y:S01]  /*0aa0*/  LDC.64 R26, c[0x0][0x620] ;  /* 0x00018800ff1a7b82 */ /* 0x000ea20000000a00 */
[----:B0-----:R-:W-:-:S04]  /*0ab0*/  ISETP.NE.U32.AND P0, PT, R24, RZ, PT ;  /* 0x000000ff1800720c */ /* 0x001fc80003f05070 */
[----:B------:R-:W-:-:S13]  /*0ac0*/  ISETP.NE.AND.EX P0, PT, R25, RZ, PT, P0 ;  /* 0x000000ff1900720c */ /* 0x000fda0003f05300 */
[----:B-12---:R-:W-:Y:S05]  /*0ad0*/  @!P0 BRA `(.L_x_9) ;  /* 0x0000000000288947 */ /* 0x006fea0003800000 */
[----:B------:R-:W0:Y:S02]  /*0ae0*/  LDC R3, c[0x0][0x634] ;  /* 0x00018d00ff037b82 */ /* 0x000e240000000800 */
[----:B0-----:R-:W-:-:S05]  /*0af0*/  IADD3 R3, P0, R16, R3, RZ ;  /* 0x0000000310037210 */ /* 0x001fca0007f1e0ff */
[----:B------:R-:W-:-:S04]  /*0b00*/  IMAD.X R21, RZ, RZ, R17, P0 ;  /* 0x000000ffff157224 */ /* 0x000fc800000e0611 */
[----:B------:R-:W-:-:S04]  /*0b10*/  IMAD.WIDE.U32 R10, R21, R24, RZ ;  /* 0x00000018150a7225 */ /* 0x000fc800078e00ff */
[----:B------:R-:W-:-:S04]  /*0b20*/  IMAD.WIDE.U32 R12, P0, R3, R25, R10 ;  /* 0x00000019030c7225 */ /* 0x000fc8000780000a */
[----:B------:R-:W-:-:S04]  /*0b30*/  IMAD.WIDE.U32 R10, R3, R24, RZ ;  /* 0x00000018030a7225 */ /* 0x000fc800078e00ff */
[----:B------:R-:W-:Y:S01]  /*0b40*/  IMAD.X R15, RZ, RZ, RZ, P0 ;  /* 0x000000ffff0f7224 */ /* 0x000fe200000e06ff */
[----:B------:R-:W-:Y:S01]  /*0b50*/  IADD3 RZ, P0, R11, R12, RZ ;  /* 0x0000000c0bff7210 */ /* 0x000fe20007f1e0ff */
[----:B------:R-:W-:-:S04]  /*0b60*/  IMAD.MOV.U32 R14, RZ, RZ, R13 ;  /* 0x000000ffff0e7224 */ /* 0x000fc800078e000d */
[----:B------:R-:W-:-:S08]  /*0b70*/  IMAD.WIDE.U32.X R10, R21, R25, R14, P0 ;  /* 0x00000019150a7225 */ /* 0x000fd000000e040e */
.L_x_9:
[----:B------:R-:W0:Y:S01]  /*0b80*/  LDC.64 R30, c[0x0][0x640] ;  /* 0x00019000ff1e7b82 */ /* 0x000e220000000a00 */
[-CC-:B------:R-:W-:Y:S02]  /*0b90*/  SHF.R.U64 R101, R10, R8.reuse, R11.reuse ;  /* 0x000000080a657219 */ /* 0x180fe4000000120b */
[----:B------:R-:W-:Y:S02]  /*0ba0*/  SHF.R.U32.HI R3, RZ, R8, R11 ;  /* 0x00000008ff037219 */ /* 0x000fe4000001160b */
[----:B------:R-:W-:-:S03]  /*0bb0*/  IADD3 R5, P0, RZ, -R101, RZ ;  /* 0x80000065ff057210 */ /* 0x000fc60007f1e0ff */
[----:B------:R-:W1:Y:S02]  /*0bc0*/  LDC R12, c[0x0][0x618] ;  /* 0x00018600ff0c7b82 */ /* 0x000e640000000800 */
[----:B------:R-:W-:Y:S02]  /*0bd0*/  IMAD.X R3, RZ, RZ, ~R3, P0 ;  /* 0x000000ffff037224 */ /* 0x000fe400000e0e03 */
[----:B------:R-:W-:-:S04]  /*0be0*/  IMAD.WIDE.U32 R10, R5, R26, R16 ;  /* 0x0000001a050a7225 */ /* 0x000fc800078e0010 */
[----:B------:R-:W2:Y:S01]  /*0bf0*/  LDC R20, c[0x0][0x608] ;  /* 0x00018200ff147b82 */ /* 0x000ea20000000800 */
[----:B------:R-:W-:Y:S02]  /*0c00*/  IMAD R8, R3, R26, RZ ;  /* 0x0000001a03087224 */ /* 0x000fe400078e02ff */
[----:B------:R-:W-:Y:S02]  /*0c10*/  IMAD.MOV.U32 R3, RZ, RZ, -0x1 ;  /* 0xffffffffff037424 */ /* 0x000fe400078e00ff */
[----:B------:R-:W-:Y:S02]  /*0c20*/  IMAD R5, R5, R27, R8 ;  /* 0x0000001b05057224 */ /* 0x000fe400078e0208 */
[----:B------:R-:W-:Y:S01]  /*0c30*/  IMAD R26, R9, R23, R4 ;  /* 0x00000017091a7224 */ /* 0x000fe200078e0204 */
[----:B------:R-:W3:Y:S01]  /*0c40*/  LDC R28, c[0x0][0x658] ;  /* 0x00019600ff1c7b82 */ /* 0x000ee20000000800 */
[----:B------:R-:W-:Y:S01]  /*0c50*/  IMAD.IADD R5, R11, 0x1, R5 ;  /* 0x000000010b057824 */ /* 0x000fe200078e0205 */
[----:B0-----:R-:W-:Y:S01]  /*0c60*/  ISETP.NE.U32.AND P0, PT, R30, RZ, PT ;  /* 0x000000ff1e00720c */ /* 0x001fe20003f05070 */
[----:B------:R-:W-:-:S03]  /*0c70*/  IMAD.MOV.U32 R23, RZ, RZ, 0x1 ;  /* 0x00000001ff177424 */ /* 0x000fc600078e00ff */
[----:B------:R-:W-:Y:S02]  /*0c80*/  ISETP.NE.AND.EX P0, PT, R31, RZ, PT, P0 ;  /* 0x000000ff1f00720c */ /* 0x000fe40003f05300 */
[----:B------:R-:W0:Y:S01]  /*0c90*/  LDC R24, c[0x0][0x600] ;  /* 0x00018000ff187b82 */ /* 0x000e220000000800 */
[-CC-:B-1----:R-:W-:Y:S02]  /*0ca0*/  SHF.R.U64 R14, R10, R12.reuse, R5.reuse ;  /* 0x0000000c0a0e7219 */ /* 0x182fe40000001205 */
[----:B------:R-:W-:-:S05]  /*0cb0*/  SHF.R.U32.HI R5, RZ, R12, R5 ;  /* 0x0000000cff057219 */ /* 0x000fca0000011605 */
[----:B------:R-:W1:Y:S01]  /*0cc0*/  LDC R15, c[0x0][0x648] ;  /* 0x00019200ff0f7b82 */ /* 0x000e620000000800 */
[-CC-:B--2---:R-:W-:Y:S02]  /*0cd0*/  SHF.R.U64 R27, R14, R20.reuse, R5.reuse ;  /* 0x000000140e1b7219 */ /* 0x184fe40000001205 */
[----:B------:R-:W-:-:S05]  /*0ce0*/  SHF.R.U32.HI R5, RZ, R20, R5 ;  /* 0x00000014ff057219 */ /* 0x000fca0000011605 */
[----:B------:R-:W2:Y:S01]  /*0cf0*/  LDC R21, c[0x0][0x638] ;  /* 0x00018e00ff157b82 */ /* 0x000ea20000000800 */
[-CC-:B---3--:R-:W-:Y:S02]  /*0d00*/  SHF.R.U64 R20, R27, R28.reuse, R5.reuse ;  /* 0x0000001c1b147219 */ /* 0x188fe40000001205 */
[-C--:B------:R-:W-:Y:S02]  /*0d10*/  SHF.L.U32 R3, R3, R28.reuse, RZ ;  /* 0x0000001c03037219 */ /* 0x080fe400000006ff */
[----:B------:R-:W-:Y:S01]  /*0d20*/  SHF.R.U32.HI R5, RZ, R28, R5 ;  /* 0x0000001cff057219 */ /* 0x000fe20000011605 */
[----:B------:R-:W-:Y:S01]  /*0d30*/  IMAD.MOV.U32 R4, RZ, RZ, R20 ;  /* 0x000000ffff047224 */ /* 0x000fe200078e0014 */
[----:B------:R-:W-:Y:S01]  /*0d40*/  LOP3.LUT R12, RZ, R3, RZ, 0x33, !PT ;  /* 0x00000003ff0c7212 */ /* 0x000fe200078e33ff */
[----:B------:R-:W3:Y:S01]  /*0d50*/  LDC R25, c[0x0][0x610] ;  /* 0x00018400ff197b82 */ /* 0x000ee20000000800 */
[----:B------:R-:W-:Y:S05]  /*0d60*/  @!P0 BRA `(.L_x_10) ;  /* 0x0000000000288947 */ /* 0x000fea0003800000 */
[----:B------:R-:W4:Y:S02]  /*0d70*/  LDC R3, c[0x0][0x64c] ;  /* 0x00019300ff037b82 */ /* 0x000f240000000800 */
[----:B----4-:R-:W-:-:S05]  /*0d80*/  IADD3 R3, P0, R20, R3, RZ ;  /* 0x0000000314037210 */ /* 0x010fca0007f1e0ff */
        /* <DEDUP_REMOVED lines=8> */
.L_x_10:
[----:B-1----:R-:W-:Y:S01]  /*0e10*/  SHF.R.U64 R4, R4, R15, R5 ;  /* 0x0000000f04047219 */ /* 0x002fe20000001205 */
[----:B0-----:R-:W-:Y:S01]  /*0e20*/  VIADD R5, R24, 0xffffffff ;  /* 0xffffffff18057836 */ /* 0x001fe20000000000 */
[----:B------:R-:W-:Y:S02]  /*0e30*/  SHF.L.U32 R3, R23, R28, RZ ;  /* 0x0000001c17037219 */ /* 0x000fe400000006ff */
[----:B------:R-:W-:Y:S01]  /*0e40*/  LOP3.LUT R12, R27, R12, RZ, 0xc0, !PT ;  /* 0x0000000c1b0c7212 */ /* 0x000fe200078ec0ff */
[----:B------:R-:W-:Y:S01]  /*0e50*/  IMAD.MOV R8, RZ, RZ, -R4 ;  /* 0x000000ffff087224 */ /* 0x000fe200078e0a04 */
[----:B------:R-:W-:-:S03]  /*0e60*/  SEL R7, R7, R26, !P1 ;  /* 0x0000001a07077207 */ /* 0x000fc60004800000 */
[----:B------:R-:W-:Y:S01]  /*0e70*/  IMAD R12, R3, R4, R12 ;  /* 0x00000004030c7224 */ /* 0x000fe200078e020c */
[----:B------:R-:W-:Y:S01]  /*0e80*/  LOP3.LUT R4, R14, R5, RZ, 0xc0, !PT ;  /* 0x000000050e047212 */ /* 0x000fe200078ec0ff */
[----:B--2---:R-:W-:Y:S02]  /*0e90*/  IMAD R3, R8, R21, R20 ;  /* 0x0000001508037224 */ /* 0x004fe400078e0214 */
[----:B---3--:R-:W-:Y:S02]  /*0ea0*/  IMAD R7, R12, R25, R7 ;  /* 0x000000190c077224 */ /* 0x008fe400078e0207 */
[----:B------:R-:W-:Y:S02]  /*0eb0*/  IMAD.MOV.U32 R5, RZ, RZ, 0x1 ;  /* 0x00000001ff057424 */ /* 0x000fe400078e00ff */
[----:B------:R-:W-:-:S03]  /*0ec0*/  IMAD R4, R3, R24, R4 ;  /* 0x0000001803047224 */ /* 0x000fc600078e0204 */
[----:B------:R-:W-:Y:S02]  /*0ed0*/  PRMT R3, R5, 0x7610, R3 ;  /* 0x0000761005037816 */ /* 0x000fe40000000003 */
[----:B------:R-:W-:Y:S02]  /*0ee0*/  SEL R100, R4, R7, !P1 ;  /* 0x0000000704647207 */ /* 0x000fe40004800000 */
[----:B------:R-:W-:-:S07]  /*0ef0*/  SEL R103, R7, R4, !P1 ;  /* 0x0000000407677207 */ /* 0x000fce0004800000 */
.L_x_8:
[----:B------:R-:W-:-:S08]  /*0f00*/  NOP ;  /* 0x0000000000007918 */ /* 0x000fd00000000000 */
[----:B------:R-:W0:Y:S02]  /*0f10*/  USETMAXREG.TRY_ALLOC.CTAPOOL UP0, 0xe8 ;  /* 0x000000e8000079c8 */ /* 0x000e240008000600 */
[----:B0-----:R-:W-:-:S13]  /*0f20*/  PLOP3.LUT P0, PT, PT, PT, UP0, 0x80, 0x0 ;  /* 0x000000000000781c */ /* 0x001fda0003f0f008 */
[----:B------:R-:W-:Y:S05]  /*0f30*/  @!P0 BRA `(.L_x_8) ;  /* 0xfffffffc00f08947 */ /* 0x000fea000383ffff */
[----:B------:R-:W-:Y:S01]  /*0f40*/  ULDC.64 UR4, c[0x0][0x598] ;  /* 0x0001660000047ab9 */ /* 0x000fe20000000a00 */
[----:B------:R-:W-:Y:S01]  /*0f50*/  ULDC.64 UR36, c[0x0][0x208] ;  /* 0x0000820000247ab9 */ /* 0x000fe20000000a00 */
[----:B------:R-:W-:-:S04]  /*0f60*/  ISETP.NE.U32.AND P0, PT, RZ, UR4, PT ;  /* 0x00000004ff007c0c */ /* 0x000fc8000bf05070 */
[----:B------:R-:W-:-:S13]  /*0f70*/  ISETP.NE.AND.EX P0, PT, RZ, UR5, PT, P0 ;  /* 0x00000005ff007c0c */ /* 0x000fda000bf05300 */
[----:B------:R-:W-:Y:S05]  /*0f80*/  @!P0 BRA `(.L_x_11) ;  /* 0x00000000001c8947 */ /* 0x000fea0003800000 */
[----:B------:R-:W0:Y:S02]  /*0f90*/  LDC.64 R4, c[0x0][0x598] ;  /* 0x00016600ff047b82 */ /* 0x000e240000000a00 */
[----:B0-----:R-:W2:Y:S02]  /*0fa0*/  LDG.E.64 R4, desc[UR36][R4.64] ;  /* 0x0000002404047981 */ /* 0x001ea4000c1e1b00 */
[----:B--2---:R-:W-:-:S04]  /*0fb0*/  ISETP.NE.U32.AND P0, PT, R4, RZ, PT ;  /* 0x000000ff0400720c */ /* 0x004fc80003f05070 */
[----:B------:R-:W-:-:S13]  /*0fc0*/  ISETP.NE.AND.EX P0, PT, R5, RZ, PT, P0 ;  /* 0x000000ff0500720c */ /* 0x000fda0003f05300 */
[----:B------:R-:W-:Y:S05]  /*0fd0*/  @!P0 BRA `(.L_x_11) ;  /* 0x0000000000088947 */ /* 0x000fea0003800000 */
[----:B------:R0:W5:Y:S01]  /*0fe0*/  LD.E R23, desc[UR36][R4.64] ;  /* 0x0000002404177980 */ /* 0x000162000c101900 */
[----:B------:R-:W-:Y:S05]  /*0ff0*/  BRA `(.L_x_12) ;  /* 0x0000000000247947 */ /* 0x000fea0003800000 */
.L_x_11:
[----:B------:R-:W-:Y:S02]  /*1000*/  ULDC.64 UR4, c[0x0][0x588] ;  /* 0x0001620000047ab9 */ /* 0x000fe40000000a00 */
[----:B------:R-:W-:-:S04]  /*1010*/  ISETP.NE.U32.AND P0, PT, RZ, UR4, PT ;  /* 0x00000004ff007c0c */ /* 0x000fc8000bf05070 */
[----:B------:R-:W-:-:S13]  /*1020*/  ISETP.NE.AND.EX P0, PT, RZ, UR5, PT, P0 ;  /* 0x00000005ff007c0c */ /* 0x000fda000bf05300 */
[----:B------:R-:W-:Y:S05]  /*1030*/  @!P0 BRA `(.L_x_13) ;  /* 0x00000000000c8947 */ /* 0x000fea0003800000 */
[----:B------:R-:W0:Y:S02]  /*1040*/  LDC.64 R4, c[0x0][0x588] ;  /* 0x00016200ff047b82 */ /* 0x000e240000000a00 */
[----:B0-----:R1:W5:Y:S01]  /*1050*/  LDG.E R23, desc[UR36][R4.64] ;  /* 0x0000002404177981 */ /* 0x001362000c1e1900 */
[----:B------:R-:W-:Y:S05]  /*1060*/  BRA `(.L_x_12) ;  /* 0x0000000000087947 */ /* 0x000fea0003800000 */
.L_x_13:
[----:B------:R-:W-:Y:S02]  /*1070*/  ULDC UR4, c[0x0][0x580] ;  /* 0x0001600000047ab9 */ /* 0x000fe40000000800 */
[----:B------:R-:W-:-:S07]  /*1080*/  IMAD.U32 R23, RZ, RZ, UR4 ;  /* 0x00000004ff177e24 */ /* 0x000fce000f8e00ff */
.L_x_12:
[----:B------:R-:W-:Y:S02]  /*1090*/  ULDC.64 UR4, c[0x0][0x5a0] ;  /* 0x0001680000047ab9 */ /* 0x000fe40000000a00 */
[----:B------:R-:W-:-:S04]  /*10a0*/  ISETP.NE.U32.AND P0, PT, RZ, UR4, PT ;  /* 0x00000004ff007c0c */ /* 0x000fc8000bf05070 */
[----:B------:R-:W-:-:S13]  /*10b0*/  ISETP.NE.AND.EX P0, PT, RZ, UR5, PT, P0 ;  /* 0x00000005ff007c0c */ /* 0x000fda000bf05300 */
[----:B------:R-:W-:Y:S05]  /*10c0*/  @!P0 BRA `(.L_x_14) ;  /* 0x00000000001c8947 */ /* 0x000fea0003800000 */
[----:B01----:R-:W0:Y:S02]  /*10d0*/  LDC.64 R4, c[0x0][0x5a0] ;  /* 0x00016800ff047b82 */ /* 0x003e240000000a00 */
[----:B0-----:R-:W2:Y:S02]  /*10e0*/  LDG.E.64 R4, desc[UR36][R4.64] ;  /* 0x0000002404047981 */ /* 0x001ea4000c1e1b00 */
[----:B--2---:R-:W-:-:S04]  /*10f0*/  ISETP.NE.U32.AND P0, PT, R4, RZ, PT ;  /* 0x000000ff0400720c */ /* 0x004fc80003f05070 */
[----:B------:R-:W-:-:S13]  /*1100*/  ISETP.NE.AND.EX P0, PT, R5, RZ, PT, P0 ;  /* 0x000000ff0500720c */ /* 0x000fda0003f05300 */
[----:B------:R-:W-:Y:S05]  /*1110*/  @!P0 BRA `(.L_x_14) ;  /* 0x0000000000088947 */ /* 0x000fea0003800000 */
[----:B------:R0:W5:Y:S01]  /*1120*/  LD.E R90, desc[UR36][R4.64] ;  /* 0x00000024045a7980 */ /* 0x000162000c101900 */
[----:B------:R-:W-:Y:S05]  /*1130*/  BRA `(.L_x_15) ;  /* 0x0000000000247947 */ /* 0x000fea0003800000 */
.L_x_14:
[----:B------:R-:W-:Y:S02]  /*1140*/  ULDC.64 UR4, c[0x0][0x590] ;  /* 0x0001640000047ab9 */ /* 0x000fe40000000a00 */
[----:B------:R-:W-:-:S04]  /*1150*/  ISETP.NE.U32.AND P0, PT, RZ, UR4, PT ;  /* 0x00000004ff007c0c */ /* 0x000fc8000bf05070 */
[----:B------:R-:W-:-:S13]  /*1160*/  ISETP.NE.AND.EX P0, PT, RZ, UR5, PT, P0 ;  /* 0x00000005ff007c0c */ /* 0x000fda000bf05300 */
[----:B------:R-:W-:Y:S05]  /*1170*/  @!P0 BRA `(.L_x_16) ;  /* 0x00000000000c8947 */ /* 0x000fea0003800000 */
[----:B------:R-:W2:Y:S02]  /*1180*/  LDC.64 R90, c[0x0][0x590] ;  /* 0x00016400ff5a7b82 */ /* 0x000ea40000000a00 */
[----:B--2---:R2:W5:Y:S01]  /*1190*/  LDG.E R90, desc[UR36][R90.64] ;  /* 0x000000245a5a7981 */ /* 0x004562000c1e1900 */
[----:B------:R-:W-:Y:S05]  /*11a0*/  BRA `(.L_x_15) ;  /* 0x0000000000087947 */ /* 0x000fea0003800000 */
.L_x_16:
[----:B------:R-:W-:Y:S02]  /*11b0*/  ULDC UR4, c[0x0][0x584] ;  /* 0x0001610000047ab9 */ /* 0x000fe40000000800 */
[----:B------:R-:W-:-:S07]  /*11c0*/  IMAD.U32 R90, RZ, RZ, UR4 ;  /* 0x00000004ff5a7e24 */ /* 0x000fce000f8e00ff */
.L_x_15:
[----:B------:R-:W-:-:S13]  /*11d0*/  LOP3.LUT P0, RZ, R3, 0xff, RZ, 0xc0, !PT ;  /* 0x000000ff03ff7812 */ /* 0x000fda000780c0ff */
[----:B------:R-:W-:Y:S05]  /*11e0*/  @!P0 EXIT ;  /* 0x000000000000894d */ /* 0x000fea0003800000 */
[----:B------:R-:W3:Y:S01]  /*11f0*/  LDC R93, c[0x0][0x658] ;  /* 0x00019600ff5d7b82 */ /* 0x000ee20000000800 */
[----:B------:R-:W-:Y:S01]  /*1200*/  LOP3.LUT R6, R6, 0x1, RZ, 0xc0, !PT ;  /* 0x0000000106067812 */ /* 0x000fe200078ec0ff */
[----:B------:R-:W-:Y:S01]  /*1210*/  ULDC.64 UR6, c[0x0][0x288] ;  /* 0x0000a20000067ab9 */ /* 0x000fe20000000a00 */
[----:B------:R-:W-:Y:S01]  /*1220*/  SHF.R.U32.HI R3, RZ, 0x2, R95 ;  /* 0x00000002ff037819 */ /* 0x000fe2000001165f */
[----:B------:R-:W-:Y:S01]  /*1230*/  UIADD3 UR4, UR7, 0x7f, URZ ;  /* 0x0000007f07047890 */ /* 0x000fe2000fffe03f */
[----:B------:R-:W-:Y:S01]  /*1240*/  SHF.R.U32.HI R0, RZ, 0x1, R0 ;  /* 0x00000001ff007819 */ /* 0x000fe20000011600 */
[----:B------:R-:W-:Y:S01]  /*1250*/  IMAD.SHL.U32 R88, R6, 0x40, RZ ;  /* 0x0000004006587824 */ /* 0x000fe200078e00ff */
[----:B------:R-:W-:Y:S01]  /*1260*/  LOP3.LUT R3, R3, 0x7, RZ, 0xc0, !PT ;  /* 0x0000000703037812 */ /* 0x000fe200078ec0ff */
[----:B01----:R-:W0:Y:S01]  /*1270*/  LDC.64 R4, c[0x0][0x5c8] ;  /* 0x00017200ff047b82 */ /* 0x003e220000000a00 */
[----:B------:R-:W-:Y:S01]  /*1280*/  USHF.R.S32.HI UR5, URZ, 0x1f, UR4 ;  /* 0x0000001f3f057899 */ /* 0x000fe20008011404 */
[----:B------:R-:W-:Y:S01]  /*1290*/  LOP3.LUT R0, R0, 0x30, RZ, 0xc0, !PT ;  /* 0x0000003000007812 */ /* 0x000fe200078ec0ff */
[----:B------:R-:W-:Y:S01]  /*12a0*/  IMAD.MOV.U32 R8, RZ, RZ, 0x1 ;  /* 0x00000001ff087424 */ /* 0x000fe200078e00ff */
[--C-:B------:R-:W-:Y:S01]  /*12b0*/  LOP3.LUT R88, R88, 0x40, R3.reuse, 0xe2, !PT ;  /* 0x0000004058587812 */ /* 0x100fe200078ee203 */
[----:B------:R-:W-:Y:S01]  /*12c0*/  ULEA.HI UR5, UR5, UR4, URZ, 0x7 ;  /* 0x0000000405057291 */ /* 0x000fe2000f8f383f */
[-C--:B------:R-:W-:Y:S01]  /*12d0*/  IADD3 R3, RZ, -R0.reuse, -R3 ;  /* 0x80000000ff037210 */ /* 0x080fe20007ffe803 */
[----:B------:R-:W-:Y:S01]  /*12e0*/  IMAD.U32 R7, RZ, RZ, UR6 ;  /* 0x00000006ff077e24 */ /* 0x000fe2000f8e00ff */
[----:B------:R-:W1:Y:S01]  /*12f0*/  LDC R97, c[0x0][0x600] ;  /* 0x00018000ff617b82 */ /* 0x000e620000000800 */
[----:B------:R-:W-:Y:S01]  /*1300*/  LOP3.LUT R88, R88, R0, RZ, 0xfc, !PT ;  /* 0x0000000058587212 */ /* 0x000fe200078efcff */
[----:B------:R-:W-:Y:S01]  /*1310*/  IMAD.MOV.U32 R0, RZ, RZ, -0x1 ;  /* 0xffffffffff007424 */ /* 0x000fe200078e00ff */
[----:B------:R-:W-:Y:S01]  /*1320*/  USHF.R.S32.HI UR43, URZ, 0x7, UR5 ;  /* 0x000000073f2b7899 */ /* 0x000fe20008011405 */
[C---:B------:R-:W-:Y:S01]  /*1330*/  LOP3.LUT R94, R95.reuse, 0x3, RZ, 0xc0, !PT ;  /* 0x000000035f5e7812 */ /* 0x040fe200078ec0ff */
[----:B------:R-:W-:Y:S01]  /*1340*/  IMAD R3, R6, -0x40, R3 ;  /* 0xffffffc006037824 */ /* 0x000fe200078e0203 */
[C---:B------:R-:W-:Y:S01]  /*1350*/  LOP3.LUT R96, R95.reuse, 0x80, RZ, 0xc0, !PT ;  /* 0x000000805f607812 */ /* 0x040fe200078ec0ff */
[----:B------:R-:W-:Y:S01]  /*1360*/  UISETP.LT.AND UP0, UPT, UR43, 0x1, UPT ;  /* 0x000000012b00788c */ /* 0x000fe2000bf01270 */
[-C--:B---3--:R-:W-:Y:S01]  /*1370*/  SHF.L.U32 R0, R0, R93.reuse, RZ ;  /* 0x0000005d00007219 */ /* 0x088fe200000006ff */
[----:B------:R-:W-:Y:S01]  /*1380*/  ULDC UR4, c[0x0][0x284] ;  /* 0x0000a10000047ab9 */ /* 0x000fe20000000800 */
[----:B------:R-:W-:Y:S01]  /*1390*/  IMAD R94, R94, -0x2, R7 ;  /* 0xfffffffe5e5e7824 */ /* 0x000fe200078e0207 */
[----:B------:R-:W-:Y:S01]  /*13a0*/  USEL UR44, UR43, 0x1, UP0 ;  /* 0x000000012b2c7887 */ /* 0x000fe20008000000 */
[----:B------:R-:W-:Y:S01]  /*13b0*/  SHF.L.U32 R93, R8, R93, RZ ;  /* 0x0000005d085d7219 */ /* 0x000fe200000006ff */
[----:B------:R-:W-:Y:S01]  /*13c0*/  IMAD.SHL.U32 R95, R95, 0x2, RZ ;  /* 0x000000025f5f7824 */ /* 0x000fe200078e00ff */
[----:B------:R-:W-:Y:S01]  /*13d0*/  LOP3.LUT R102, R18, 0x1, RZ, 0xfc, !PT ;  /* 0x0000000112667812 */ /* 0x000fe200078efcff */
[----:B------:R-:W-:Y:S01]  /*13e0*/  VIADD R99, R3, UR4 ;  /* 0x0000000403637c36 */ /* 0x000fe20008000000 */
[C---:B0-----:R-:W-:Y:S01]  /*13f0*/  SHF.L.U64.HI R92, R4.reuse, 0x3, R5 ;  /* 0x00000003045c7819 */ /* 0x041fe20000010205 */
[----:B--2---:R-:W-:Y:S01]  /*1400*/  IMAD.SHL.U32 R91, R4, 0x8, RZ ;  /* 0x00000008045b7824 */ /* 0x004fe200078e00ff */
[----:B------:R-:W-:Y:S01]  /*1410*/  SHF.R.U32.HI R96, RZ, 0x7, R96 ;  /* 0x00000007ff607819 */ /* 0x000fe20000011660 */
[----:B------:R-:W-:Y:S01]  /*1420*/  IMAD.MOV.U32 R89, RZ, RZ, RZ ;  /* 0x000000ffff597224 */ /* 0x000fe200078e00ff */
[----:B------:R-:W-:Y:S01]  /*1430*/  LOP3.LUT R98, RZ, R0, RZ, 0x33, !PT ;  /* 0x00000000ff627212 */ /* 0x000fe200078e33ff */
[----:B------:R-:W-:Y:S01]  /*1440*/  UIADD3 UR44, UR43, -UR44, URZ ;  /* 0x8000002c2b2c7290 */ /* 0x000fe2000fffe03f */
[----:B------:R-:W-:Y:S01]  /*1450*/  UMOV UR40, URZ ;  /* 0x0000003f00287c82 */ /* 0x000fe20008000000 */
[----:B-1----:R-:W-:Y:S01]  /*1460*/  VIADD R97, R97, 0xffffffff ;  /* 0xffffffff61617836 */ /* 0x002fe20000000000 */
[----:B------:R-:W-:-:S09]  /*1470*/  UMOV UR42, URZ ;  /* 0x0000003f002a7c82 */ /* 0x000fd20008000000 */
.L_x_162:
[----:B0-----:R-:W0:Y:S01]  /*1480*/  SHFL.IDX PT, R0, R96, RZ, 0x1f ;  /* 0x00001fff60007589 */ /* 0x001e2200000e0000 */
[----:B-1----:R-:W1:Y:S01]  /*1490*/  S2UR UR7, SR_CgaCtaId ;  /* 0x00000000000779c3 */ /* 0x002e620000008800 */
[----:B------:R-:W-:Y:S01]  /*14a0*/  UMOV UR6, 0x400 ;  /* 0x0000040000067882 */ /* 0x000fe20000000000 */
[----:B0-----:R-:W-:Y:S01]  /*14b0*/  R2UR UR4, R0 ;  /* 0x00000000000472ca */ /* 0x001fe200000e0000 */
[----:B-1----:R-:W-:-:S12]  /*14c0*/  ULEA UR6, UR7, UR6, 0x18 ;  /* 0x0000000607067291 */ /* 0x002fd8000f8ec03f */
[----:B------:R-:W-:-:S04]  /*14d0*/  ULEA.HI UR5, UR4, UR4, URZ, 0x1 ;  /* 0x0000000404057291 */ /* 0x000fc8000f8f083f */
[----:B------:R-:W-:-:S04]  /*14e0*/  ULOP3.LUT UR5, UR5, 0x7fffe, URZ, 0xc0, !UPT ;  /* 0x0007fffe05057892 */ /* 0x000fc8000f8ec03f */
[----:B------:R-:W-:-:S03]  /*14f0*/  UIADD3 UR5, UR4, -UR5, URZ ;  /* 0x8000000504057290 */ /* 0x000fc6000fffe03f */
[----:B------:R-:W-:Y:S01]  /*1500*/  ULDC UR4, c[0x0][0x28c] ;  /* 0x0000a30000047ab9 */ /* 0x000fe20000000800 */
[----:B------:R-:W-:Y:S01]  /*1510*/  ULEA UR5, UR5, UR6, 0xd ;  /* 0x0000000605057291 */ /* 0x000fe2000f8e683f */
[----:B------:R-:W-:-:S03]  /*1520*/  ISETP.LT.AND P0, PT, RZ, UR4, PT ;  /* 0x00000004ff007c0c */ /* 0x000fc6000bf01270 */
[----:B------:R-:W-:-:S04]  /*1530*/  UIADD3 UR5, UR5, 0x100, URZ ;  /* 0x0000010005057890 */ /* 0x000fc8000fffe03f */
[----:B------:R-:W-:-:S04]  /*1540*/  USHF.R.U32.HI UR5, URZ, 0x4, UR5 ;  /* 0x000000043f057899 */ /* 0x000fc80008011605 */
[----:B------:R-:W-:-:S04]  /*1550*/  ULOP3.LUT UR5, UR5, 0x3fff, URZ, 0xc0, !UPT ;  /* 0x00003fff05057892 */ /* 0x000fc8000f8ec03f */
[----:B------:R-:W-:Y:S01]  /*1560*/  ULOP3.LUT UR45, UR5, 0x10000, URZ, 0xfc, !UPT ;  /* 0x00010000052d7892 */ /* 0x000fe2000f8efc3f */
[----:B--2345:R-:W-:Y:S11]  /*1570*/  @P0 BRA `(.L_x_17) ;  /* 0x0000000000400947 */ /* 0x03cff60003800000 */
[----:B------:R-:W-:Y:S01]  /*1580*/  MOV R0, 0x0 ;  /* 0x0000000000007802 */ /* 0x000fe20000000f00 */
[----:B------:R-:W-:Y:S01]  /*1590*/  ULDC.64 UR4, c[0x4][0x68] ;  /* 0x01001a0000047ab9 */ /* 0x000fe20000000a00 */
[----:B------:R-:W-:Y:S01]  /*15a0*/  ULDC.64 UR6, c[0x4][0x8] ;  /* 0x0100020000067ab9 */ /* 0x000fe20000000a00 */
[----:B------:R-:W-:Y:S01]  /*15b0*/  IMAD.U32 R4, RZ, RZ, UR4 ;  /* 0x00000004ff047e24 */ /* 0x000fe2000f8e00ff */
[----:B------:R0:W1:Y:S01]  /*15c0*/  LDC.64 R14, c[0x4][R0] ;  /* 0x01000000000e7b82 */ /* 0x0000620000000a00 */
[----:B------:R-:W-:Y:S01]  /*15d0*/  IMAD.U32 R5, RZ, RZ, UR5 ;  /* 0x00000005ff057e24 */ /* 0x000fe2000f8e00ff */
[----:B------:R-:W-:Y:S01]  /*15e0*/  ULDC.64 UR4, c[0x4][0x70] ;  /* 0x01001c0000047ab9 */ /* 0x000fe20000000a00 */
[----:B------:R-:W-:Y:S02]  /*15f0*/  IMAD.U32 R10, RZ, RZ, UR6 ;  /* 0x00000006ff0a7e24 */ /* 0x000fe4000f8e00ff */
[----:B------:R-:W-:Y:S02]  /*1600*/  IMAD.U32 R6, RZ, RZ, UR4 ;  /* 0x00000004ff067e24 */ /* 0x000fe4000f8e00ff */
[----:B------:R-:W-:-:S02]  /*1610*/  IMAD.U32 R7, RZ, RZ, UR5 ;  /* 0x00000005ff077e24 */ /* 0x000fc4000f8e00ff */
[----:B------:R-:W-:Y:S02]  /*1620*/  IMAD.U32 R11, RZ, RZ, UR7 ;  /* 0x00000007ff0b7e24 */ /* 0x000fe4000f8e00ff */
[----:B------:R-:W-:Y:S02]  /*1630*/  IMAD.MOV.U32 R8, RZ, RZ, 0x1e1 ;  /* 0x000001e1ff087424 */ /* 0x000fe400078e00ff */
[----:B------:R-:W-:Y:S02]  /*1640*/  IMAD.MOV.U32 R12, RZ, RZ, 0x1 ;  /* 0x00000001ff0c7424 */ /* 0x000fe400078e00ff */
[----:B0-----:R-:W-:-:S07]  /*1650*/  IMAD.MOV.U32 R13, RZ, RZ, RZ ;  /* 0x000000ffff0d7224 */ /* 0x001fce00078e00ff */
[----:B------:R-:W-:-:S07]  /*1660*/  LEPC R20, `(.L_x_17) ;  /* 0x000000001014794e */ /* 0x000fce0000000000 */
[----:B-1---5:R-:W-:Y:S05]  /*1670*/  CALL.ABS.NOINC R14 ;  /* 0x000000000e007343 */ /* 0x022fea0003c00000 */
.L_x_17:
[----:B------:R-:W-:-:S13]  /*1680*/  ISETP.NE.AND P0, PT, R102, 0x3, PT ;  /* 0x000000036600780c */ /* 0x000fda0003f05270 */
[----:B------:R-:W-:Y:S05]  /*1690*/  @!P0 BRA `(.L_x_18) ;  /* 0x0000000000048947 */ /* 0x000fea0003800000 */
[----:B------:R-:W-:Y:S01]  /*16a0*/  BPT.TRAP 0x1 ;  /* 0x000000040000795c */ /* 0x000fe20000300000 */
.L_x_18:
[----:B------:R-:W0:Y:S01]  /*16b0*/  S2UR UR5, SR_CgaCtaId ;  /* 0x00000000000579c3 */ /* 0x000e220000008800 */
[----:B------:R-:W-:Y:S01]  /*16c0*/  UMOV UR4, 0x400 ;  /* 0x0000040000047882 */ /* 0x000fe20000000000 */
[----:B------:R-:W-:Y:S02]  /*16d0*/  IMAD.U32 R0, RZ, RZ, UR40 ;  /* 0x00000028ff007e24 */ /* 0x000fe4000f8e00ff */
[----:B------:R-:W-:-:S03]  /*16e0*/  IMAD.U32 R3, RZ, RZ, UR42 ;  /* 0x0000002aff037e24 */ /* 0x000fc6000f8e00ff */
[----:B------:R-:W-:Y:S01]  /*16f0*/  SHF.L.U32 R0, R0, 0x1f, RZ ;  /* 0x0000001f00007819 */ /* 0x000fe200000006ff */
[----:B0-----:R-:W-:-:S06]  /*1700*/  ULEA UR4, UR5, UR4, 0x18 ;  /* 0x0000000405047291 */ /* 0x001fcc000f8ec03f */
[----:B------:R-:W-:-:S04]  /*1710*/  IMAD.U32 R6, RZ, RZ, UR4 ;  /* 0x00000004ff067e24 */ /* 0x000fc8000f8e00ff */
[----:B------:R-:W-:-:S04]  /*1720*/  IMAD R3, R3, 0x8, R6 ;  /* 0x0000000803037824 */ /* 0x000fc800078e0206 */
[----:B------:R0:W1:Y:S01]  /*1730*/  SYNCS.PHASECHK.TRANS64.TRYWAIT P1, [R3+URZ], R0 ;  /* 0x00000000030075a7 */ /* 0x000062000802017f */
[----:B------:R-:W-:Y:S05]  /*1740*/  @!P0 BRA `(.L_x_19) ;  /* 0x0000000000048947 */ /* 0x000fea0003800000 */
[----:B------:R-:W-:Y:S01]  /*1750*/  BPT.TRAP 0x1 ;  /* 0x000000040000795c */ /* 0x000fe20000300000 */
.L_x_19:
[----:B------:R-:W-:-:S05]  /*1760*/  IMAD.U32 R4, RZ, RZ, UR44 ;  /* 0x0000002cff047e24 */ /* 0x000fca000f8e00ff */
[----:B------:R-:W-:Y:S01]  /*1770*/  ISETP.GE.AND P2, PT, R4, 0x1, PT ;  /* 0x000000010400780c */ /* 0x000fe20003f46270 */
[----:B-1----:R-:W-:-:S12]  /*1780*/  @P1 BRA `(.L_x_20) ;  /* 0x0000000000081947 */ /* 0x002fd80003800000 */
[----:B------:R-:W1:Y:S02]  /*1790*/  SYNCS.PHASECHK.TRANS64.TRYWAIT P1, [R3+URZ], R0 ;  /* 0x00000000030075a7 */ /* 0x000e64000802017f */
[----:B-1----:R-:W-:Y:S05]  /*17a0*/  @!P1 BRA `(.L_x_21) ;  /* 0x0000006800809947 */ /* 0x002fea0003800000 */
.L_x_20:
[----:B------:R-:W-:Y:S05]  /*17b0*/  WARPSYNC.ALL ;  /* 0x0000000000007948 */ /* 0x000fea0003800000 */
[----:B------:R-:W-:Y:S01]  /*17c0*/  R2UR UR4, R6 ;  /* 0x00000000060472ca */ /* 0x000fe200000e0000 */
[----:B------:R-:W-:Y:S01]  /*17d0*/  ULEA UR5, UR42, UR45, 0xb ;  /* 0x0000002d2a057291 */ /* 0x000fe2000f8e583f */
[----:B------:R-:W-:Y:S01]  /*17e0*/  WARPGROUP.ARRIVE ;  /* 0x00000000000079c5 */ /* 0x000fe20000000000 */
[----:B------:R-:W-:Y:S01]  /*17f0*/  UMOV UR9, 0x40000040 ;  /* 0x4000004000097882 */ /* 0x000fe20000000000 */
[----:B------:R-:W-:-:S04]  /*1800*/  UMOV UR11, 0x40000040 ;  /* 0x40000040000b7882 */ /* 0x000fc80000000000 */
[----:B------:R-:W-:-:S05]  /*1810*/  UMOV UR8, UR5 ;  /* 0x0000000500087c82 */ /* 0x000fca0008000000 */
[----:B------:R-:W-:-:S04]  /*1820*/  UIADD3 UR4, UR4, 0x20100, URZ ;  /* 0x0002010004047890 */ /* 0x000fc8000fffe03f */
[----:B------:R-:W-:-:S04]  /*1830*/  USHF.R.U32.HI UR4, URZ, 0x4, UR4 ;  /* 0x000000043f047899 */ /* 0x000fc80008011604 */
[----:B------:R-:W-:-:S04]  /*1840*/  ULOP3.LUT UR4, UR4, 0x3fff, URZ, 0xc0, !UPT ;  /* 0x00003fff04047892 */ /* 0x000fc8000f8ec03f */
[----:B------:R-:W-:-:S04]  /*1850*/  ULOP3.LUT UR4, UR4, 0x10000, URZ, 0xfc, !UPT ;  /* 0x0001000004047892 */ /* 0x000fc8000f8efc3f */
[----:B------:R-:W-:-:S07]  /*1860*/  ULEA UR6, UR42, UR4, 0xb ;  /* 0x000000042a067291 */ /* 0x000fce000f8e583f */
[----:B------:R-:W-:Y:S02]  /*1870*/  UMOV UR10, UR6 ;  /* 0x00000006000a7c82 */ /* 0x000fe40008000000 */
[----:B------:R-:W-:Y:S01]  /*1880*/  HGMMA.64x128x16.F32.BF16 R24, gdesc[UR8], RZ, !UPT, gsb0 ;  /* 0x01e00000081879f0 */ /* 0x000fe2000c0018ff */
[----:B------:R-:W-:Y:S02]  /*1890*/  UIADD3 UR8, UR5, 0x2, URZ ;  /* 0x0000000205087890 */ /* 0x000fe4000fffe03f */
[----:B------:R-:W-:Y:S01]  /*18a0*/  UIADD3 UR10, UR6, 0x2, URZ ;  /* 0x00000002060a7890 */ /* 0x000fe2000fffe03f */
[----:B------:R-:W-:Y:S01]  /*18b0*/  UMOV UR9, 0x40000040 ;  /* 0x4000004000097882 */ /* 0x000fe20000000000 */
[----:B------:R-:W-:Y:S01]  /*18c0*/  UMOV UR11, 0x40000040 ;  /* 0x40000040000b7882 */ /* 0x000fe20000000000 */
[----:B------:R-:W-:Y:S02]  /*18d0*/  WARPGROUP.DEPBAR.LE gsb0, 0x0 ;  /* 0x00008000000079c5 */ /* 0x000fe40000010000 */
[----:B------:R-:W-:-:S06]  /*18e0*/  WARPGROUP.ARRIVE ;  /* 0x00000000000079c5 */ /* 0x000fcc0000000000 */
[----:B------:R-:W-:Y:S01]  /*18f0*/  HGMMA.64x128x16.F32.BF16 R24, gdesc[UR8], R24, gsb0 ;  /* 0x01e00000081879f0 */ /* 0x000fe20008001818 */
        /* <DEDUP_REMOVED lines=41> */
[----:B------:R-:W-:Y:S03]  /*1b90*/  HGMMA.64x128x16.F32.BF16 R24, gdesc[UR8], R24, gsb0 ;  /* 0x01e00000081879f0 */ /* 0x000fe60008001818 */
[----:B------:R-:W-:Y:S02]  /*1ba0*/  WARPGROUP.DEPBAR.LE gsb0, 0x0 ;  /* 0x00008000000079c5 */ /* 0x000fe40000010000 */
[----:B------:R-:W-:Y:S05]  /*1bb0*/  @!P2 BRA `(.L_x_22) ;  /* 0x000000040098a947 */ /* 0x000fea0003800000 */
[----:B------:R-:W-:Y:S01]  /*1bc0*/  UIADD3 UR5, UR42, 0x1, URZ ;  /* 0x000000012a057890 */ /* 0x000fe2000fffe03f */
[----:B01----:R-:W-:Y:S02]  /*1bd0*/  IMAD.U32 R0, RZ, RZ, UR44 ;  /* 0x0000002cff007e24 */ /* 0x003fe4000f8e00ff */
[----:B------:R-:W-:Y:S01]  /*1be0*/  IMAD.U32 R3, RZ, RZ, UR42 ;  /* 0x0000002aff037e24 */ /* 0x000fe2000f8e00ff */
[----:B------:R-:W-:-:S04]  /*1bf0*/  UISETP.NE.AND UP0, UPT, UR5, 0x4, UPT ;  /* 0x000000040500788c */ /* 0x000fc8000bf05270 */
[----:B------:R-:W-:Y:S02]  /*1c00*/  USEL UR6, URZ, 0x1, UP0 ;  /* 0x000000013f067887 */ /* 0x000fe40008000000 */
[----:B------:R-:W-:Y:S02]  /*1c10*/  USEL UR5, UR5, URZ, UP0 ;  /* 0x0000003f05057287 */ /* 0x000fe40008000000 */
[----:B------:R-:W-:-:S06]  /*1c20*/  ULOP3.LUT UR6, UR40, UR6, URZ, 0x3c, !UPT ;  /* 0x0000000628067292 */ /* 0x000fcc000f8e3c3f */
[----:B------:R-:W-:-:S07]  /*1c30*/  IMAD.U32 R7, RZ, RZ, UR6 ;  /* 0x00000006ff077e24 */ /* 0x000fce000f8e00ff */
.L_x_29:
[----:B------:R-:W-:Y:S05]  /*1c40*/  @!P0 BRA `(.L_x_23) ;  /* 0x0000000000048947 */ /* 0x000fea0003800000 */
[----:B------:R-:W-:Y:S01]  /*1c50*/  BPT.TRAP 0x1 ;  /* 0x000000040000795c */ /* 0x000fe20000300000 */
.L_x_23:
[----:B------:R-:W0:Y:S01]  /*1c60*/  S2UR UR7, SR_CgaCtaId ;  /* 0x00000000000779c3 */ /* 0x000e220000008800 */
[----:B------:R-:W-:Y:S01]  /*1c70*/  UMOV UR6, 0x400 ;  /* 0x0000040000067882 */ /* 0x000fe20000000000 */
[----:B------:R-:W-:Y:S01]  /*1c80*/  IMAD.U32 R5, RZ, RZ, UR5 ;  /* 0x00000005ff057e24 */ /* 0x000fe2000f8e00ff */
[----:B------:R-:W-:Y:S01]  /*1c90*/  SHF.L.U32 R4, R7, 0x1f, RZ ;  /* 0x0000001f07047819 */ /* 0x000fe200000006ff */
[----:B0-----:R-:W-:-:S06]  /*1ca0*/  ULEA UR6, UR7, UR6, 0x18 ;  /* 0x0000000607067291 */ /* 0x001fcc000f8ec03f */
[----:B------:R-:W-:-:S04]  /*1cb0*/  IMAD.U32 R6, RZ, RZ, UR6 ;  /* 0x00000006ff067e24 */ /* 0x000fc8000f8e00ff */
[----:B------:R-:W-:-:S04]  /*1cc0*/  IMAD R5, R5, 0x8, R6 ;  /* 0x0000000805057824 */ /* 0x000fc800078e0206 */
[----:B------:R0:W1:Y:S01]  /*1cd0*/  SYNCS.PHASECHK.TRANS64.TRYWAIT P1, [R5+URZ], R4 ;  /* 0x00000004050075a7 */ /* 0x000062000802017f */
[----:B------:R-:W-:Y:S05]  /*1ce0*/  @!P0 BRA `(.L_x_24) ;  /* 0x0000000000048947 */ /* 0x000fea0003800000 */
[----:B------:R-:W-:Y:S01]  /*1cf0*/  BPT.TRAP 0x1 ;  /* 0x000000040000795c */ /* 0x000fe20000300000 */
.L_x_24:
[----:B-1----:R-:W-:Y:S05]  /*1d00*/  @P1 BRA `(.L_x_25) ;  /* 0x0000000000081947 */ /* 0x002fea0003800000 */
[----:B------:R-:W1:Y:S02]  /*1d10*/  SYNCS.PHASECHK.TRANS64.TRYWAIT P1, [R5+URZ], R4 ;  /* 0x00000004050075a7 */ /* 0x000e64000802017f */
[----:B-1----:R-:W-:Y:S05]  /*1d20*/  @!P1 BRA `(.L_x_26) ;  /* 0x0000006400349947 */ /* 0x002fea0003800000 */
.L_x_25:
[----:B------:R-:W-:Y:S01]  /*1d30*/  ULEA UR6, UR5, UR45, 0xb ;  /* 0x0000002d05067291 */ /* 0x000fe2000f8e583f */
[----:B------:R-:W-:Y:S01]  /*1d40*/  WARPGROUP.ARRIVE ;  /* 0x00000000000079c5 */ /* 0x000fe20000000000 */
[----:B------:R-:W-:Y:S01]  /*1d50*/  ULEA UR7, UR5, UR4, 0xb ;  /* 0x0000000405077291 */ /* 0x000fe2000f8e583f */
[----:B------:R-:W-:Y:S01]  /*1d60*/  UMOV UR9, 0x40000040 ;  /* 0x4000004000097882 */ /* 0x000fe20000000000 */
[----:B------:R-:W-:-:S03]  /*1d70*/  UMOV UR11, 0x40000040 ;  /* 0x40000040000b7882 */ /* 0x000fc60000000000 */
[----:B------:R-:W-:Y:S02]  /*1d80*/  UMOV UR8, UR6 ;  /* 0x0000000600087c82 */ /* 0x000fe40008000000 */
[----:B------:R-:W-:Y:S02]  /*1d90*/  UMOV UR10, UR7 ;  /* 0x00000007000a7c82 */ /* 0x000fe40008000000 */
[----:B------:R-:W-:Y:S01]  /*1da0*/  HGMMA.64x128x16.F32.BF16 R24, gdesc[UR8], R24, gsb0 ;  /* 0x01e00000081879f0 */ /* 0x000fe20008001818 */
[----:B------:R-:W-:Y:S02]  /*1db0*/  UIADD3 UR8, UR6, 0x2, URZ ;  /* 0x0000000206087890 */ /* 0x000fe4000fffe03f */
[----:B------:R-:W-:Y:S01]  /*1dc0*/  UIADD3 UR10, UR7, 0x2, URZ ;  /* 0x00000002070a7890 */ /* 0x000fe2000fffe03f */
[----:B------:R-:W-:Y:S01]  /*1dd0*/  UMOV UR9, 0x40000040 ;  /* 0x4000004000097882 */ /* 0x000fe20000000000 */
[----:B------:R-:W-:Y:S01]  /*1de0*/  UMOV UR11, 0x40000040 ;  /* 0x40000040000b7882 */ /* 0x000fe20000000000 */
[----:B------:R-:W-:-:S02]  /*1df0*/  WARPGROUP.DEPBAR.LE gsb0, 0x0 ;  /* 0x00008000000079c5 */ /* 0x000fc40000010000 */
        /* <DEDUP_REMOVED lines=46> */
[----:B------:R-:W-:Y:S01]  /*20e0*/  BPT.TRAP 0x1 ;  /* 0x000000040000795c */ /* 0x000fe20000300000 */
.L_x_27:
[----:B------:R-:W-:-:S13]  /*20f0*/  ISETP.NE.AND P1, PT, R22, RZ, PT ;  /* 0x000000ff1600720c */ /* 0x000fda0003f25270 */
[----:B01----:R-:W-:-:S04]  /*2100*/  @P1 IMAD R4, R3, 0x8, R6 ;  /* 0x0000000803041824 */ /* 0x003fc800078e0206 */
[----:B------:R-:W-:-:S05]  /*2110*/  @P1 VIADD R4, R4, 0x20 ;  /* 0x0000002004041836 */ /* 0x000fca0000000000 */
[----:B------:R-:W-:-:S04]  /*2120*/  @P1 PRMT R4, R19, 0x654, R4 ;  /* 0x0000065413041816 */ /* 0x000fc80000000004 */
[----:B------:R0:W-:Y:S01]  /*2130*/  @P1 SYNCS.ARRIVE.TRANS64.RED.A1T0 RZ, [R4+URZ], RZ ;  /* 0x000000ff04ff19a7 */ /* 0x0001e2000810043f */
[----:B------:R-:W-:-:S13]  /*2140*/  ISETP.GT.U32.AND P1, PT, R18, 0x1, PT ;  /* 0x000000011200780c */ /* 0x000fda0003f24070 */
[----:B0-----:R-:W-:Y:S05]  /*2150*/  @P1 BRA `(.L_x_28) ;  /* 0x0000000000041947 */ /* 0x001fea0003800000 */
[----:B------:R-:W-:Y:S01]  /*2160*/  BPT.TRAP 0x1 ;  /* 0x000000040000795c */ /* 0x000fe20000300000 */
.L_x_28:
[----:B------:R-:W-:Y:S01]  /*2170*/  UIADD3 UR5, UR5, 0x1, URZ ;  /* 0x0000000105057890 */ /* 0x000fe2000fffe03f */
[C---:B------:R-:W-:Y:S01]  /*2180*/  ISETP.GT.AND P2, PT, R0.reuse, 0x1, PT ;  /* 0x000000010000780c */ /* 0x040fe20003f44270 */
[----:B------:R-:W-:Y:S02]  /*2190*/  VIADD R3, R3, 0x1 ;  /* 0x0000000103037836 */ /* 0x000fe40000000000 */
[----:B------:R-:W-:Y:S01]  /*21a0*/  UISETP.NE.AND UP0, UPT, UR5, 0x4, UPT ;  /* 0x000000040500788c */ /* 0x000fe2000bf05270 */
[----:B------:R-:W-:Y:S02]  /*21b0*/  VIADD R0, R0, 0xffffffff ;  /* 0xffffffff00007836 */ /* 0x000fe40000000000 */
[C---:B------:R-:W-:Y:S01]  /*21c0*/  ISETP.NE.AND P1, PT, R3.reuse, 0x4, PT ;  /* 0x000000040300780c */ /* 0x040fe20003f25270 */
[----:B------:R-:W-:Y:S02]  /*21d0*/  USEL UR6, URZ, 0x1, UP0 ;  /* 0x000000013f067887 */ /* 0x000fe40008000000 */
[----:B------:R-:W-:Y:S01]  /*21e0*/  USEL UR5, UR5, URZ, UP0 ;  /* 0x0000003f05057287 */ /* 0x000fe20008000000 */
[----:B------:R-:W-:-:S03]  /*21f0*/  SEL R3, R3, RZ, P1 ;  /* 0x000000ff03037207 */ /* 0x000fc60000800000 */
[----:B------:R-:W-:Y:S01]  /*2200*/  LOP3.LUT R7, R7, UR6, RZ, 0x3c, !PT ;  /* 0x0000000607077c12 */ /* 0x000fe2000f8e3cff */
[----:B------:R-:W-:Y:S07]  /*2210*/  @P2 BRA `(.L_x_29) ;  /* 0xfffffff800882947 */ /* 0x000fee000383ffff */
.L_x_22:
[----:B01----:R-:W0:Y:S02]  /*2220*/  LDC R0, c[0x0][0x28c] ;  /* 0x0000a300ff007b82 */ /* 0x003e240000000800 */
[----:B0-----:R-:W-:-:S13]  /*2230*/  ISETP.GE.AND P1, PT, R0, 0x1, PT ;  /* 0x000000010000780c */ /* 0x001fda0003f26270 */
[----:B------:R-:W-:Y:S05]  /*2240*/  @!P1 BRA `(.L_x_30) ;  /* 0x0000000000389947 */ /* 0x000fea0003800000 */
[----:B------:R-:W-:Y:S05]  /*2250*/  @!P0 BRA `(.L_x_31) ;  /* 0x0000000000048947 */ /* 0x000fea0003800000 */
[----:B------:R-:W-:Y:S01]  /*2260*/  BPT.TRAP 0x1 ;  /* 0x000000040000795c */ /* 0x000fe20000300000 */
.L_x_31:
[----:B------:R-:W-:-:S13]  /*2270*/  ISETP.NE.AND P0, PT, R22, RZ, PT ;  /* 0x000000ff1600720c */ /* 0x000fda0003f05270 */
[----:B------:R-:W-:-:S05]  /*2280*/  VOTEU.ANY UP0, P0 ;  /* 0x00000000003f7886 */ /* 0x000fca0000000100 */
[----:B------:R-:W-:-:S06]  /*2290*/  @UP0 UIADD3 UR4, UR44, UR42, URZ ;  /* 0x0000002a2c040290 */ /* 0x000fcc000fffe03f */
[----:B------:R-:W-:-:S04]  /*22a0*/  IMAD.U32 R0, RZ, RZ, UR4 ;  /* 0x00000004ff007e24 */ /* 0x000fc8000f8e00ff */
[----:B------:R-:W-:-:S05]  /*22b0*/  @P0 IMAD.SHL.U32 R0, R0, 0x8, RZ ;  /* 0x0000000800000824 */ /* 0x000fca00078e00ff */
[----:B------:R-:W-:-:S04]  /*22c0*/  @P0 LOP3.LUT R0, R0, 0x18, RZ, 0xc0, !PT ;  /* 0x0000001800000812 */ /* 0x000fc800078ec0ff */
[----:B------:R-:W-:-:S04]  /*22d0*/  @P0 IADD3 R0, R6, 0x20, R0 ;  /* 0x0000002006000810 */ /* 0x000fc80007ffe000 */
[----:B------:R-:W-:-:S04]  /*22e0*/  @P0 PRMT R0, R19, 0x654, R0 ;  /* 0x0000065413000816 */ /* 0x000fc80000000000 */
[----:B------:R0:W-:Y:S01]  /*22f0*/  @P0 SYNCS.ARRIVE.TRANS64.RED.A1T0 RZ, [R0+URZ], RZ ;  /* 0x000000ff00ff09a7 */ /* 0x0001e2000810043f */
[----:B------:R-:W-:-:S13]  /*2300*/  ISETP.GT.U32.AND P0, PT, R18, 0x1, PT ;  /* 0x000000011200780c */ /* 0x000fda0003f04070 */
[----:B0-----:R-:W-:Y:S05]  /*2310*/  @P0 BRA `(.L_x_30) ;  /* 0x0000000000040947 */ /* 0x001fea0003800000 */
[----:B------:R-:W-:Y:S01]  /*2320*/  BPT.TRAP 0x1 ;  /* 0x000000040000795c */ /* 0x000fe20000300000 */
.L_x_30:
[----:B------:R-:W-:Y:S01]  /*2330*/  IMAD.SHL.U32 R100, R100, 0x80, RZ ;  /* 0x0000008064647824 */ /* 0x000fe200078e00ff */
[----:B------:R-:W-:Y:S01]  /*2340*/  ULDC UR6, c[0x0][0x288] ;  /* 0x0000a20000067ab9 */ /* 0x000fe20000000800 */
[----:B------:R-:W-:Y:S01]  /*2350*/  SHF.R.S32.HI R11, RZ, 0x1f, R101 ;  /* 0x0000001fff0b7819 */ /* 0x000fe20000011465 */
[C---:B------:R-:W-:Y:S01]  /*2360*/  IMAD.SHL.U32 R6, R103.reuse, 0x80, RZ ;  /* 0x0000008067067824 */ /* 0x040fe200078e00ff */
[----:B------:R-:W-:Y:S01]  /*2370*/  ULDC.64 UR4, c[0x0][0x5d0] ;  /* 0x0001740000047ab9 */ /* 0x000fe20000000a00 */
[C---:B------:R-:W-:Y:S01]  /*2380*/  LOP3.LUT R8, R100.reuse, 0x6, R95, 0xf8, !PT ;  /* 0x0000000664087812 */ /* 0x040fe200078ef85f */
[----:B------:R-:W-:Y:S01]  /*2390*/  IMAD.WIDE R104, R103, 0x80, R88 ;  /* 0x0000008067687825 */ /* 0x000fe200078e0258 */
[----:B------:R-:W-:Y:S01]  /*23a0*/  ISETP.GE.AND P0, PT, R100, UR6, PT ;  /* 0x0000000664007c0c */ /* 0x000fe2000bf06270 */
[----:B------:R-:W-:Y:S01]  /*23b0*/  ULDC UR6, c[0x0][0x284] ;  /* 0x0000a10000067ab9 */ /* 0x000fe20000000800 */
[----:B------:R-:W-:Y:S01]  /*23c0*/  SHF.R.S32.HI R9, RZ, 0x1f, R8 ;  /* 0x0000001fff097819 */ /* 0x000fe20000011408 */
[----:B------:R-:W-:Y:S01]  /*23d0*/  IMAD R0, R11, UR4, RZ ;  /* 0x000000040b007c24 */ /* 0x000fe2000f8e02ff */
[----:B------:R-:W-:-:S03]  /*23e0*/  ISETP.GE.OR P0, PT, R6, UR6, P0 ;  /* 0x0000000606007c0c */ /* 0x000fc60008706670 */
[C---:B------:R-:W-:Y:S02]  /*23f0*/  IMAD R3, R101.reuse, UR5, R0 ;  /* 0x0000000565037c24 */ /* 0x040fe4000f8e0200 */
[----:B------:R-:W-:Y:S01]  /*2400*/  IMAD.WIDE.U32 R4, R101, UR4, R8 ;  /* 0x0000000465047c25 */ /* 0x000fe2000f8e0008 */
[----:B------:R-:W-:-:S03]  /*2410*/  ULDC.64 UR4, c[0x0][0x5c8] ;  /* 0x0001720000047ab9 */ /* 0x000fc60000000a00 */
[----:B------:R-:W-:Y:S02]  /*2420*/  IMAD R7, R105, UR4, RZ ;  /* 0x0000000469077c24 */ /* 0x000fe4000f8e02ff */
[----:B------:R-:W-:Y:S02]  /*2430*/  IMAD.IADD R5, R5, 0x1, R3 ;  /* 0x0000000105057824 */ /* 0x000fe400078e0203 */
[C---:B------:R-:W-:Y:S02]  /*2440*/  IMAD R7, R104.reuse, UR5, R7 ;  /* 0x0000000568077c24 */ /* 0x040fe4000f8e0207 */
[----:B------:R-:W-:-:S04]  /*2450*/  IMAD.WIDE.U32 R106, R104, UR4, R4 ;  /* 0x00000004686a7c25 */ /* 0x000fc8000f8e0004 */
[----:B------:R-:W-:Y:S01]  /*2460*/  IMAD.MOV.U32 R0, RZ, RZ, -0x1 ;  /* 0xffffffffff007424 */ /* 0x000fe200078e00ff */
[----:B------:R-:W-:Y:S06]  /*2470*/  @P0 BRA `(.L_x_32) ;  /* 0x00000040001c0947 */ /* 0x000fec0003800000 */
[----:B-----5:R-:W-:Y:S01]  /*2480*/  FSETP.NEU.AND P0, PT, R90, RZ, PT ;  /* 0x000000ff5a00720b */ /* 0x020fe20003f0d000 */
[----:B------:R-:W-:Y:S01]  /*2490*/  IMAD.IADD R4, R94, 0x1, -R100 ;  /* 0x000000015e047824 */ /* 0x000fe200078e0a64 */
[----:B------:R-:W-:Y:S01]  /*24a0*/  BSSY B0, `(.L_x_32) ;  /* 0x0000404000007945 */ /* 0x000fe20003800000 */
[----:B------:R-:W-:Y:S02]  /*24b0*/  IMAD.IADD R3, R99, 0x1, -R6 ;  /* 0x0000000163037824 */ /* 0x000fe400078e0a06 */
[----:B------:R-:W-:Y:S01]  /*24c0*/  IMAD.IADD R103, R107, 0x1, R7 ;  /* 0x000000016b677824 */ /* 0x000fe200078e0207 */
[----:B------:R-:W-:-:S04]  /*24d0*/  ISETP.GT.AND P2, PT, R4, RZ, PT ;  /* 0x000000ff0400720c */ /* 0x000fc80003f44270 */
[----:B------:R-:W-:-:S03]  /*24e0*/  ISETP.GT.AND P1, PT, R3, RZ, P2 ;  /* 0x000000ff0300720c */ /* 0x000fc60001724270 */
[----:B------:R-:W-:Y:S10]  /*24f0*/  @!P0 BRA `(.L_x_33) ;  /* 0x0000002c00288947 */ /* 0x000ff40003800000 */
[----:B------:R-:W0:Y:S01]  /*2500*/  LDC.64 R110, c[0x0][0x5b8] ;  /* 0x00016e00ff6e7b82 */ /* 0x000e220000000a00 */
[----:B------:R-:W-:-:S07]  /*2510*/  ULDC.64 UR4, c[0x0][0x5c0] ;  /* 0x0001700000047ab9 */ /* 0x000fce0000000a00 */
[----:B------:R-:W1:Y:S08]  /*2520*/  LDC.64 R112, c[0x0][0x5b0] ;  /* 0x00016c00ff707b82 */ /* 0x000e700000000a00 */
[----:B------:R-:W2:Y:S01]  /*2530*/  LDC.64 R114, c[0x0][0x5a8] ;  /* 0x00016a00ff727b82 */ /* 0x000ea20000000a00 */
[-C--:B0-----:R-:W-:Y:S02]  /*2540*/  IMAD R6, R11, R110.reuse, RZ ;  /* 0x0000006e0b067224 */ /* 0x081fe400078e02ff */
[----:B------:R-:W-:-:S04]  /*2550*/  IMAD.WIDE.U32 R108, R101, R110, R8 ;  /* 0x0000006e656c7225 */ /* 0x000fc800078e0008 */
[----:B------:R-:W-:Y:S02]  /*2560*/  IMAD R107, R101, R111, R6 ;  /* 0x0000006f656b7224 */ /* 0x000fe400078e0206 */
[-C--:B-1----:R-:W-:Y:S02]  /*2570*/  IMAD R5, R105, R112.reuse, RZ ;  /* 0x0000007069057224 */ /* 0x082fe400078e02ff */
[----:B------:R-:W-:Y:S02]  /*2580*/  IMAD.IADD R13, R109, 0x1, R107 ;  /* 0x000000016d0d7824 */ /* 0x000fe400078e026b */
[----:B------:R-:W-:Y:S02]  /*2590*/  IMAD.MOV.U32 R12, RZ, RZ, R108 ;  /* 0x000000ffff0c7224 */ /* 0x000fe400078e006c */
[C---:B------:R-:W-:Y:S02]  /*25a0*/  IMAD R111, R104.reuse, R113, R5 ;  /* 0x00000071686f7224 */ /* 0x040fe400078e0205 */
[----:B------:R-:W-:-:S04]  /*25b0*/  IMAD.WIDE.U32 R6, R104, R112, R12 ;  /* 0x0000007068067225 */ /* 0x000fc800078e000c */
[----:B------:R-:W-:Y:S01]  /*25c0*/  IMAD.IADD R5, R7, 0x1, R111 ;  /* 0x0000000107057824 */ /* 0x000fe200078e026f */
[----:B--2---:R-:W-:-:S04]  /*25d0*/  LEA R14, P0, R6, R114, 0x1 ;  /* 0x00000072060e7211 */ /* 0x004fc800078008ff */
[----:B------:R-:W-:-:S05]  /*25e0*/  LEA.HI.X R15, R6, R115, R5, 0x1, P0 ;  /* 0x00000073060f7211 */ /* 0x000fca00000f0c05 */
[----:B------:R0:W2:Y:S01]  /*25f0*/  @P1 LDG.E.LTC128B.U16 R5, desc[UR36][R14.64] ;  /* 0x000000240e051981 */ /* 0x0000a2000c1e1520 */
[----:B------:R-:W-:Y:S01]  /*2600*/  LEA R10, P0, R106, UR4, 0x1 ;  /* 0x000000046a0a7c11 */ /* 0x000fe2000f8008ff */
[----:B------:R-:W-:Y:S01]  /*2610*/  IMAD.WIDE.U32 R6, R104, R112, R8 ;  /* 0x0000007068067225 */ /* 0x000fe200078e0008 */
[----:B------:R-:W-:Y:S03]  /*2620*/  BSSY B1, `(.L_x_34) ;  /* 0x0000012000017945 */ /* 0x000fe60003800000 */
[----:B------:R-:W-:Y:S02]  /*2630*/  IMAD.IADD R7, R111, 0x1, R7 ;  /* 0x000000016f077824 */ /* 0x000fe400078e0207 */
[----:B------:R-:W-:Y:S01]  /*2640*/  IMAD.WIDE.U32 R20, R101, R110, R6 ;  /* 0x0000006e65147225 */ /* 0x000fe200078e0006 */
[----:B0-----:R-:W-:-:S03]  /*2650*/  SHF.L.U64.HI R15, R112, 0x3, R113 ;  /* 0x00000003700f7819 */ /* 0x001fc60000010271 */
[----:B------:R-:W-:Y:S01]  /*2660*/  IMAD.IADD R7, R107, 0x1, R21 ;  /* 0x000000016b077824 */ /* 0x000fe200078e0215 */
[----:B------:R-:W-:Y:S01]  /*2670*/  LEA R6, P4, R20, R114, 0x1 ;  /* 0x0000007214067211 */ /* 0x000fe200078808ff */
[----:B------:R-:W-:-:S03]  /*2680*/  IMAD.SHL.U32 R14, R112, 0x8, RZ ;  /* 0x00000008700e7824 */ /* 0x000fc600078e00ff */
[----:B------:R-:W-:Y:S01]  /*2690*/  LEA.HI.X R7, R20, R115, R7, 0x1, P4 ;  /* 0x0000007314077211 */ /* 0x000fe200020f0c07 */
[----:B--2---:R-:W-:-:S04]  /*26a0*/  IMAD.U32 R11, R5, 0x10000, RZ ;  /* 0x00010000050b7824 */ /* 0x004fc800078e00ff */
[----:B------:R-:W-:-:S04]  /*26b0*/  FMUL R11, R11, R90 ;  /* 0x0000005a0b0b7220 */ /* 0x000fc80000400000 */
[----:B------:R-:W-:Y:S01]  /*26c0*/  FFMA R24, R24, R23, R11 ;  /* 0x0000001718187223 */ /* 0x000fe2000000000b */
[----:B------:R-:W-:Y:S02]  /*26d0*/  LEA.HI.X R11, R106, UR5, R103, 0x1, P0 ;  /* 0x000000056a0b7c11 */ /* 0x000fe400080f0c67 */
[----:B------:R-:W-:Y:S02]  /*26e0*/  ISETP.GT.AND P0, PT, R4, 0x1, PT ;  /* 0x000000010400780c */ /* 0x000fe40003f04270 */
[----:B------:R-:W-:Y:S02]  /*26f0*/  F2FP.BF16.F32.PACK_AB R24, RZ, R24 ;  /* 0x00000018ff18723e */ /* 0x000fe400000010ff */
[----:B------:R-:W-:-:S03]  /*2700*/  ISETP.GT.AND P3, PT, R3, RZ, P0 ;  /* 0x000000ff0300720c */ /* 0x000fc60000764270 */
[----:B------:R0:W-:Y:S10]  /*2710*/  @P1 STG.E.U16 desc[UR36][R10.64], R24 ;  /* 0x000000180a001986 */ /* 0x0001f4000c101524 */
[----:B------:R-:W-:Y:S05]  /*2720*/  @!P3 BRA `(.L_x_35) ;  /* 0x000000000004b947 */ /* 0x000fea0003800000 */
[----:B------:R1:W5:Y:S02]  /*2730*/  LDG.E.LTC128B.U16 R5, desc[UR36][R6.64+0x2] ;  /* 0x0000022406057981 */ /* 0x000364000c1e1520 */
.L_x_35:
[----:B------:R-:W-:Y:S05]  /*2740*/  BSYNC B1 ;  /* 0x0000000000017941 */ /* 0x000fea0003800000 */
.L_x_34:
[----:B-----5:R-:W-:Y:S01]  /*2750*/  IMAD.U32 R103, R5, 0x10000, RZ ;  /* 0x0001000005677824 */ /* 0x020fe200078e00ff */
[----:B------:R-:W-:Y:S01]  /*2760*/  ISETP.GT.AND P2, PT, R3, 0x8, P2 ;  /* 0x000000080300780c */ /* 0x000fe20001744270 */
[----:B------:R-:W-:Y:S01]  /*2770*/  IMAD.WIDE.U32 R20, R104, R112, R14 ;  /* 0x0000007068147225 */ /* 0x000fe200078e000e */
[----:B0-----:R-:W-:-:S03]  /*2780*/  PRMT R24, R5, 0x7610, R24 ;  /* 0x0000761005187816 */ /* 0x001fc60000000018 */
[----:B------:R-:W-:Y:S01]  /*2790*/  FMUL R12, R103, R90 ;  /* 0x0000005a670c7220 */ /* 0x000fe20000400000 */
[----:B------:R-:W-:Y:S01]  /*27a0*/  IMAD.IADD R111, R111, 0x1, R21 ;  /* 0x000000016f6f7824 */ /* 0x000fe200078e0215 */
[----:B------:R-:W-:Y:S02]  /*27b0*/  IADD3 R108, P1, R108, R20, RZ ;  /* 0x000000146c6c7210 */ /* 0x000fe40007f3e0ff */
[----:B------:R-:W-:-:S03]  /*27c0*/  FFMA R12, R25, R23, R12 ;  /* 0x00000017190c7223 */ /* 0x000fc6000000000c */
[----:B------:R-:W-:Y:S02]  /*27d0*/  IMAD.X R13, R111, 0x1, R13, P1 ;  /* 0x000000016f0d7824 */ /* 0x000fe400008e060d */
[----:B------:R-:W-:Y:S02]  /*27e0*/  F2FP.BF16.F32.PACK_AB R12, RZ, R12 ;  /* 0x0000000cff0c723e */ /* 0x000fe400000010ff */
[----:B------:R-:W-:Y:S02]  /*27f0*/  LEA R14, P1, R108, R114, 0x1 ;  /* 0x000000726c0e7211 */ /* 0x000fe400078208ff */
[----:B------:R-:W-:Y:S02]  /*2800*/  PRMT R21, R12, 0x7610, R21 ;  /* 0x000076100c157816 */ /* 0x000fe40000000015 */
[----:B------:R-:W-:-:S03]  /*2810*/  LEA.HI.X R15, R108, R115, R13, 0x1, P1 ;  /* 0x000000736c0f7211 */ /* 0x000fc600008f0c0d */
[----:B------:R0:W-:Y:S04]  /*2820*/  @P3 STG.E.U16 desc[UR36][R10.64+0x2], R21 ;  /* 0x000002150a003986 */ /* 0x0001e8000c101524 */
[----:B------:R-:W2:Y:S01]  /*2830*/  @P2 LDG.E.LTC128B.U16 R24, desc[UR36][R14.64] ;  /* 0x000000240e182981 */ /* 0x000ea2000c1e1520 */
[----:B------:R-:W-:Y:S01]  /*2840*/  IADD3 R20, P1, R8, R20, RZ ;  /* 0x0000001408147210 */ /* 0x000fe20007f3e0ff */
[----:B------:R-:W-:Y:S01]  /*2850*/  BSSY B1, `(.L_x_36) ;  /* 0x0000011000017945 */ /* 0x000fe20003800000 */
[----:B------:R-:W-:Y:S02]  /*2860*/  SHF.L.U64.HI R13, R91, 0x1, R92 ;  /* 0x000000015b0d7819 */ /* 0x000fe4000001025c */
[----:B------:R-:W-:Y:S01]  /*2870*/  ISETP.GT.AND P0, PT, R3, 0x8, P0 ;  /* 0x000000080300780c */ /* 0x000fe20000704270 */
[----:B0-----:R-:W-:Y:S01]  /*2880*/  IMAD.X R21, R9, 0x1, R111, P1 ;  /* 0x0000000109157824 */ /* 0x001fe200008e066f */
[----:B------:R-:W-:Y:S01]  /*2890*/  LEA R12, P1, R91, R10, 0x1 ;  /* 0x0000000a5b0c7211 */ /* 0x000fe200078208ff */
[----:B------:R-:W-:-:S04]  /*28a0*/  IMAD.WIDE.U32 R20, R101, R110, R20 ;  /* 0x0000006e65147225 */ /* 0x000fc800078e0014 */
[----:B------:R-:W-:Y:S01]  /*28b0*/  IMAD.X R13, R13, 0x1, R11, P1 ;  /* 0x000000010d0d7824 */ /* 0x000fe200008e060b */
[----:B------:R-:W-:Y:S01]  /*28c0*/  LEA R8, P3, R20, R114, 0x1 ;  /* 0x0000007214087211 */ /* 0x000fe200078608ff */
[----:B------:R-:W-:-:S05]  /*28d0*/  IMAD.IADD R9, R107, 0x1, R21 ;  /* 0x000000016b097824 */ /* 0x000fca00078e0215 */
[----:B------:R-:W-:Y:S01]  /*28e0*/  LEA.HI.X R9, R20, R115, R9, 0x1, P3 ;  /* 0x0000007314097211 */ /* 0x000fe200018f0c09 */
[----:B--2---:R-:W-:-:S04]  /*28f0*/  IMAD.U32 R5, R24, 0x10000, RZ ;  /* 0x0001000018057824 */ /* 0x004fc800078e00ff */
[----:B------:R-:W-:-:S04]  /*2900*/  FMUL R5, R5, R90 ;  /* 0x0000005a05057220 */ /* 0x000fc80000400000 */
[----:B------:R-:W-:-:S05]  /*2910*/  FFMA R5, R26, R23, R5 ;  /* 0x000000171a057223 */ /* 0x000fca0000000005 */
[----:B------:R-:W-:-:S05]  /*2920*/  F2FP.BF16.F32.PACK_AB R5, RZ, R5 ;  /* 0x00000005ff05723e */ /* 0x000fca00000010ff */
[----:B------:R0:W-:Y:S01]  /*2930*/  @P2 STG.E.U16 desc[UR36][R12.64], R5 ;  /* 0x000000050c002986 */ /* 0x0001e2000c101524 */
[----:B------:R-:W-:Y:S05]  /*2940*/  @!P0 BRA `(.L_x_37) ;  /* 0x0000000000048947 */ /* 0x000fea0003800000 */
[----:B------:R2:W5:Y:S02]  /*2950*/  LDG.E.LTC128B.U16 R24, desc[UR36][R8.64+0x2] ;  /* 0x0000022408187981 */ /* 0x000564000c1e1520 */
.L_x_37:
[----:B------:R-:W-:Y:S05]  /*2960*/  BSYNC B1 ;  /* 0x0000000000017941 */ /* 0x000fea0003800000 */
.L_x_36:
[----:B0----5:R-:W-:Y:S01]  /*2970*/  IMAD.U32 R5, R24, 0x10000, RZ ;  /* 0x0001000018057824 */ /* 0x021fe200078e00ff */
[----:B------:R-:W-:Y:S01]  /*2980*/  ISETP.GT.AND P1, PT, R4, 0x8, PT ;  /* 0x000000080400780c */ /* 0x000fe20003f24270 */
[----:B------:R-:W-:Y:S02]  /*2990*/  BSSY B1, `(.L_x_38) ;  /* 0x0000008000017945 */ /* 0x000fe40003800000 */
[----:B------:R-:W-:Y:S01]  /*29a0*/  FMUL R14, R5, R90 ;  /* 0x0000005a050e7220 */ /* 0x000fe20000400000 */
[----:B------:R-:W-:-:S03]  /*29b0*/  ISETP.GT.AND P2, PT, R3, RZ, P1 ;  /* 0x000000ff0300720c */ /* 0x000fc60000f44270 */
[----:B------:R-:W-:-:S05]  /*29c0*/  FFMA R14, R27, R23, R14 ;  /* 0x000000171b0e7223 */ /* 0x000fca000000000e */
[----:B------:R-:W-:-:S05]  /*29d0*/  F2FP.BF16.F32.PACK_AB R14, RZ, R14 ;  /* 0x0000000eff0e723e */ /* 0x000fca00000010ff */
[----:B------:R0:W-:Y:S01]  /*29e0*/  @P0 STG.E.U16 desc[UR36][R12.64+0x2], R14 ;  /* 0x0000020e0c000986 */ /* 0x0001e2000c101524 */
[----:B------:R-:W-:Y:S05]  /*29f0*/  @!P2 BRA `(.L_x_39) ;  /* 0x000000000004a947 */ /* 0x000fea0003800000 */
[----:B------:R3:W5:Y:S02]  /*2a00*/  LDG.E.LTC128B.U16 R24, desc[UR36][R6.64+0x10] ;  /* 0x0000102406187981 */ /* 0x000764000c1e1520 */
.L_x_39:
[----:B------:R-:W-:Y:S05]  /*2a10*/  BSYNC B1 ;  /* 0x0000000000017941 */ /* 0x000fea0003800000 */
.L_x_38:
[----:B-----5:R-:W-:Y:S01]  /*2a20*/  IMAD.U32 R5, R24, 0x10000, RZ ;  /* 0x0001000018057824 */ /* 0x020fe200078e00ff */
        /* <DEDUP_REMOVED lines=9> */
.L_x_41:
[----:B------:R-:W-:Y:S05]  /*2ac0*/  BSYNC B1 ;  /* 0x0000000000017941 */ /* 0x000fea0003800000 */
.L_x_40:
[----:B----45:R-:W-:Y:S01]  /*2ad0*/  IMAD.U32 R5, R24, 0x10000, RZ ;  /* 0x0001000018057824 */ /* 0x030fe200078e00ff */
[----:B------:R-:W-:Y:S01]  /*2ae0*/  ISETP.GT.AND P1, PT, R3, 0x8, P1 ;  /* 0x000000080300780c */ /* 0x000fe20000f24270 */
[----:B------:R-:W-:Y:S02]  /*2af0*/  BSSY B1, `(.L_x_42) ;  /* 0x0000007000017945 */ /* 0x000fe40003800000 */
[----:B0-----:R-:W-:-:S04]  /*2b00*/  FMUL R14, R5, R90 ;  /* 0x0000005a050e7220 */ /* 0x001fc80000400000 */
[----:B------:R-:W-:-:S05]  /*2b10*/  FFMA R14, R29, R23, R14 ;  /* 0x000000171d0e7223 */ /* 0x000fca000000000e */
[----:B------:R-:W-:-:S05]  /*2b20*/  F2FP.BF16.F32.PACK_AB R14, RZ, R14 ;  /* 0x0000000eff0e723e */ /* 0x000fca00000010ff */
[----:B------:R0:W-:Y:S01]  /*2b30*/  @P3 STG.E.U16 desc[UR36][R10.64+0x12], R14 ;  /* 0x0000120e0a003986 */ /* 0x0001e2000c101524 */
[----:B------:R-:W-:Y:S05]  /*2b40*/  @!P1 BRA `(.L_x_43) ;  /* 0x0000000000049947 */ /* 0x000fea0003800000 */
[----:B------:R4:W5:Y:S02]  /*2b50*/  LDG.E.LTC128B.U16 R24, desc[UR36][R8.64+0x10] ;  /* 0x0000102408187981 */ /* 0x000964000c1e1520 */
.L_x_43:
[----:B------:R-:W-:Y:S05]  /*2b60*/  BSYNC B1 ;  /* 0x0000000000017941 */ /* 0x000fea0003800000 */
.L_x_42:
[----:B-----5:R-:W-:Y:S01]  /*2b70*/  IMAD.U32 R5, R24, 0x10000, RZ ;  /* 0x0001000018057824 */ /* 0x020fe200078e00ff */
[----:B------:R-:W-:Y:S01]  /*2b80*/  ISETP.GT.AND P0, PT, R3, 0x8, P0 ;  /* 0x000000080300780c */ /* 0x000fe20000704270 */
[----:B------:R-:W-:Y:S02]  /*2b90*/  BSSY B1, `(.L_x_44) ;  /* 0x0000007000017945 */ /* 0x000fe40003800000 */
[----:B------:R-:W-:-:S04]  /*2ba0*/  FMUL R5, R5, R90 ;  /* 0x0000005a05057220 */ /* 0x000fc80000400000 */
[----:B------:R-:W-:-:S05]  /*2bb0*/  FFMA R5, R30, R23, R5 ;  /* 0x000000171e057223 */ /* 0x000fca0000000005 */
[----:B------:R-:W-:-:S05]  /*2bc0*/  F2FP.BF16.F32.PACK_AB R5, RZ, R5 ;  /* 0x00000005ff05723e */ /* 0x000fca00000010ff */
[----:B------:R0:W-:Y:S01]  /*2bd0*/  @P1 STG.E.U16 desc[UR36][R12.64+0x10], R5 ;  /* 0x000010050c001986 */ /* 0x0001e2000c101524 */
[----:B------:R-:W-:Y:S05]  /*2be0*/  @!P0 BRA `(.L_x_45) ;  /* 0x0000000000048947 */ /* 0x000fea0003800000 */
[----:B------:R0:W5:Y:S02]  /*2bf0*/  LDG.E.LTC128B.U16 R24, desc[UR36][R8.64+0x12] ;  /* 0x0000122408187981 */ /* 0x000164000c1e1520 */
.L_x_45:
[----:B------:R-:W-:Y:S05]  /*2c00*/  BSYNC B1 ;  /* 0x0000000000017941 */ /* 0x000fea0003800000 */
.L_x_44:
        /* <DEDUP_REMOVED lines=10> */
.L_x_47:
[----:B------:R-:W-:Y:S05]  /*2cb0*/  BSYNC B1 ;  /* 0x0000000000017941 */ /* 0x000fea0003800000 */
.L_x_46:
        /* <DEDUP_REMOVED lines=10> */
.L_x_49:
[----:B------:R-:W-:Y:S05]  /*2d60*/  BSYNC B1 ;  /* 0x0000000000017941 */ /* 0x000fea0003800000 */
.L_x_48:
[----:B0----5:R-:W-:Y:S01]  /*2d70*/  IMAD.U32 R5, R24, 0x10000, RZ ;  /* 0x0001000018057824 */ /* 0x021fe200078e00ff */
        /* <DEDUP_REMOVED lines=8> */
.L_x_51:
[----:B------:R-:W-:Y:S05]  /*2e00*/  BSYNC B1 ;  /* 0x0000000000017941 */ /* 0x000fea0003800000 */
.L_x_50:
        /* <DEDUP_REMOVED lines=9> */
.L_x_53:
[----:B------:R-:W-:Y:S05]  /*2ea0*/  BSYNC B1 ;  /* 0x0000000000017941 */ /* 0x000fea0003800000 */
.L_x_52:
        /* <DEDUP_REMOVED lines=10> */
.L_x_55:
[----:B------:R-:W-:Y:S05]  /*2f50*/  BSYNC B1 ;  /* 0x0000000000017941 */ /* 0x000fea0003800000 */
.L_x_54:
        /* <DEDUP_REMOVED lines=10> */
.L_x_57:
[----:B------:R-:W-:Y:S05]  /*3000*/  BSYNC B1 ;  /* 0x0000000000017941 */ /* 0x000fea0003800000 */
.L_x_56:
        /* <DEDUP_REMOVED lines=9> */
.L_x_59:
[----:B------:R-:W-:Y:S05]  /*30a0*/  BSYNC B1 ;  /* 0x0000000000017941 */ /* 0x000fea0003800000 */
.L_x_58:
        /* <DEDUP_REMOVED lines=9> */
.L_x_61:
[----:B------:R-:W-:Y:S05]  /*3140*/  BSYNC B1 ;  /* 0x0000000000017941 */ /* 0x000fea0003800000 */
.L_x_60:
        /* <DEDUP_REMOVED lines=10> */
.L_x_63:
[----:B------:R-:W-:Y:S05]  /*31f0*/  BSYNC B1 ;  /* 0x0000000000017941 */ /* 0x000fea0003800000 */
.L_x_62:
        /* <DEDUP_REMOVED lines=10> */
.L_x_65:
[----:B------:R-:W-:Y:S05]  /*32a0*/  BSYNC B1 ;  /* 0x0000000000017941 */ /* 0x000fea0003800000 */
.L_x_64:
        /* <DEDUP_REMOVED lines=9> */
.L_x_67:
[----:B------:R-:W-:Y:S05]  /*3340*/  BSYNC B1 ;  /* 0x0000000000017941 */ /* 0x000fea0003800000 */
.L_x_66:
        /* <DEDUP_REMOVED lines=9> */
.L_x_69:
[----:B------:R-:W-:Y:S05]  /*33e0*/  BSYNC B1 ;  /* 0x0000000000017941 */ /* 0x000fea0003800000 */
.L_x_68:
        /* <DEDUP_REMOVED lines=10> */
.L_x_71:
[----:B------:R-:W-:Y:S05]  /*3490*/  BSYNC B1 ;  /* 0x0000000000017941 */ /* 0x000fea0003800000 */
.L_x_70:
        /* <DEDUP_REMOVED lines=10> */
.L_x_73:
[----:B------:R-:W-:Y:S05]  /*3540*/  BSYNC B1 ;  /* 0x0000000000017941 */ /* 0x000fea0003800000 */
.L_x_72:
        /* <DEDUP_REMOVED lines=9> */
.L_x_75:
[----:B------:R-:W-:Y:S05]  /*35e0*/  BSYNC B1 ;  /* 0x0000000000017941 */ /* 0x000fea0003800000 */
.L_x_74:
        /* <DEDUP_REMOVED lines=9> */
.L_x_77:
[----:B------:R-:W-:Y:S05]  /*3680*/  BSYNC B1 ;  /* 0x0000000000017941 */ /* 0x000fea0003800000 */
.L_x_76:
        /* <DEDUP_REMOVED lines=10> */
.L_x_79:
[----:B------:R-:W-:Y:S05]  /*3730*/  BSYNC B1 ;  /* 0x0000000000017941 */ /* 0x000fea0003800000 */
.L_x_78:
        /* <DEDUP_REMOVED lines=10> */
.L_x_81:
[----:B------:R-:W-:Y:S05]  /*37e0*/  BSYNC B1 ;  /* 0x0000000000017941 */ /* 0x000fea0003800000 */
.L_x_80:
        /* <DEDUP_REMOVED lines=9> */
.L_x_83:
[----:B------:R-:W-:Y:S05]  /*3880*/  BSYNC B1 ;  /* 0x0000000000017941 */ /* 0x000fea0003800000 */
.L_x_82:
        /* <DEDUP_REMOVED lines=9> */
.L_x_85:
[----:B------:R-:W-:Y:S05]  /*3920*/  BSYNC B1 ;  /* 0x0000000000017941 */ /* 0x000fea0003800000 */
.L_x_84:
        /* <DEDUP_REMOVED lines=10> */
.L_x_87:
[----:B------:R-:W-:Y:S05]  /*39d0*/  BSYNC B1 ;  /* 0x0000000000017941 */ /* 0x000fea0003800000 */
.L_x_86:
        /* <DEDUP_REMOVED lines=10> */
.L_x_89:
[----:B------:R-:W-:Y:S05]  /*3a80*/  BSYNC B1 ;  /* 0x0000000000017941 */ /* 0x000fea0003800000 */
.L_x_88:
        /* <DEDUP_REMOVED lines=9> */
.L_x_91:
[----:B------:R-:W-:Y:S05]  /*3b20*/  BSYNC B1 ;  /* 0x0000000000017941 */ /* 0x000fea0003800000 */
.L_x_90:
        /* <DEDUP_REMOVED lines=9> */
.L_x_93:
[----:B------:R-:W-:Y:S05]  /*3bc0*/  BSYNC B1 ;  /* 0x0000000000017941 */ /* 0x000fea0003800000 */
.L_x_92:
        /* <DEDUP_REMOVED lines=10> */
.L_x_95:
[----:B------:R-:W-:Y:S05]  /*3c70*/  BSYNC B1 ;  /* 0x0000000000017941 */ /* 0x000fea0003800000 */
.L_x_94:
        /* <DEDUP_REMOVED lines=10> */
.L_x_97:
[----:B------:R-:W-:Y:S05]  /*3d20*/  BSYNC B1 ;  /* 0x0000000000017941 */ /* 0x000fea0003800000 */
.L_x_96:
        /* <DEDUP_REMOVED lines=9> */
.L_x_99:
[----:B------:R-:W-:Y:S05]  /*3dc0*/  BSYNC B1 ;  /* 0x0000000000017941 */ /* 0x000fea0003800000 */
.L_x_98:
        /* <DEDUP_REMOVED lines=9> */
.L_x_101:
[----:B------:R-:W-:Y:S05]  /*3e60*/  BSYNC B1 ;  /* 0x0000000000017941 */ /* 0x000fea0003800000 */
.L_x_100:
        /* <DEDUP_REMOVED lines=10> */
.L_x_103:
[----:B------:R-:W-:Y:S05]  /*3f10*/  BSYNC B1 ;  /* 0x0000000000017941 */ /* 0x000fea0003800000 */
.L_x_102:
        /* <DEDUP_REMOVED lines=10> */
.L_x_105:
[----:B------:R-:W-:Y:S05]  /*3fc0*/  BSYNC B1 ;  /* 0x0000000000017941 */ /* 0x000fea0003800000 */
.L_x_104:
        /* <DEDUP_REMOVED lines=9> */
.L_x_107:
[----:B------:R-:W-:Y:S05]  /*4060*/  BSYNC B1 ;  /* 0x0000000000017941 */ /* 0x000fea0003800000 */
.L_x_106:
        /* <DEDUP_REMOVED lines=9> */
.L_x_109:
[----:B------:R-:W-:Y:S05]  /*4100*/  BSYNC B1 ;  /* 0x0000000000017941 */ /* 0x000fea0003800000 */
.L_x_108:
        /* <DEDUP_REMOVED lines=10> */
.L_x_111:
[----:B------:R-:W-:Y:S05]  /*41b0*/  BSYNC B1 ;  /* 0x0000000000017941 */ /* 0x000fea0003800000 */
.L_x_110:
        /* <DEDUP_REMOVED lines=10> */
.L_x_113:
[----:B------:R-:W-:Y:S05]  /*4260*/  BSYNC B1 ;  /* 0x0000000000017941 */ /* 0x000fea0003800000 */
.L_x_112:
        /* <DEDUP_REMOVED lines=9> */
.L_x_115:
[----:B------:R-:W-:Y:S05]  /*4300*/  BSYNC B1 ;  /* 0x0000000000017941 */ /* 0x000fea0003800000 */
.L_x_114:
        /* <DEDUP_REMOVED lines=9> */
.L_x_117:
[----:B------:R-:W-:Y:S05]  /*43a0*/  BSYNC B1 ;  /* 0x0000000000017941 */ /* 0x000fea0003800000 */
.L_x_116:
        /* <DEDUP_REMOVED lines=10> */
.L_x_119:
[----:B------:R-:W-:Y:S05]  /*4450*/  BSYNC B1 ;  /* 0x0000000000017941 */ /* 0x000fea0003800000 */
.L_x_118:
        /* <DEDUP_REMOVED lines=10> */
.L_x_121:
[----:B------:R-:W-:Y:S05]  /*4500*/  BSYNC B1 ;  /* 0x0000000000017941 */ /* 0x000fea0003800000 */
.L_x_120:
        /* <DEDUP_REMOVED lines=9> */
.L_x_123:
[----:B------:R-:W-:Y:S05]  /*45a0*/  BSYNC B1 ;  /* 0x0000000000017941 */ /* 0x000fea0003800000 */
.L_x_122:
        /* <DEDUP_REMOVED lines=9> */
.L_x_125:
[----:B------:R-:W-:Y:S05]  /*4640*/  BSYNC B1 ;  /* 0x0000000000017941 */ /* 0x000fea0003800000 */
.L_x_124:
        /* <DEDUP_REMOVED lines=10> */
.L_x_127:
[----:B------:R-:W-:Y:S05]  /*46f0*/  BSYNC B1 ;  /* 0x0000000000017941 */ /* 0x000fea0003800000 */
.L_x_126:
        /* <DEDUP_REMOVED lines=10> */
.L_x_129:
[----:B------:R-:W-:Y:S05]  /*47a0*/  BSYNC B1 ;  /* 0x0000000000017941 */ /* 0x000fea0003800000 */
.L_x_128:
        /* <DEDUP_REMOVED lines=9> */
.L_x_131:
[----:B------:R-:W-:Y:S05]  /*4840*/  BSYNC B1 ;  /* 0x0000000000017941 */ /* 0x000fea0003800000 */
.L_x_130:
        /* <DEDUP_REMOVED lines=9> */
.L_x_133:
[----:B------:R-:W-:Y:S05]  /*48e0*/  BSYNC B1 ;  /* 0x0000000000017941 */ /* 0x000fea0003800000 */
.L_x_132:
        /* <DEDUP_REMOVED lines=10> */
.L_x_135:
[----:B------:R-:W-:Y:S05]  /*4990*/  BSYNC B1 ;  /* 0x0000000000017941 */ /* 0x000fea0003800000 */
.L_x_134:
        /* <DEDUP_REMOVED lines=10> */
.L_x_137:
[----:B------:R-:W-:Y:S05]  /*4a40*/  BSYNC B1 ;  /* 0x0000000000017941 */ /* 0x000fea0003800000 */
.L_x_136:
        /* <DEDUP_REMOVED lines=9> */
.L_x_139:
[----:B------:R-:W-:Y:S05]  /*4ae0*/  BSYNC B1 ;  /* 0x0000000000017941 */ /* 0x000fea0003800000 */
.L_x_138:
        /* <DEDUP_REMOVED lines=9> */
.L_x_141:
[----:B------:R-:W-:Y:S05]  /*4b80*/  BSYNC B1 ;  /* 0x0000000000017941 */ /* 0x000fea0003800000 */
.L_x_140:
        /* <DEDUP_REMOVED lines=10> */
.L_x_143:
[----:B------:R-:W-:Y:S05]  /*4c30*/  BSYNC B1 ;  /* 0x0000000000017941 */ /* 0x000fea0003800000 */
.L_x_142:
        /* <DEDUP_REMOVED lines=10> */
.L_x_145:
[----:B------:R-:W-:Y:S05]  /*4ce0*/  BSYNC B1 ;  /* 0x0000000000017941 */ /* 0x000fea0003800000 */
.L_x_144:
        /* <DEDUP_REMOVED lines=9> */
.L_x_147:
[----:B------:R-:W-:Y:S05]  /*4d80*/  BSYNC B1 ;  /* 0x0000000000017941 */ /* 0x000fea0003800000 */
.L_x_146:
        /* <DEDUP_REMOVED lines=9> */
.L_x_149:
[----:B------:R-:W-:Y:S05]  /*4e20*/  BSYNC B1 ;  /* 0x0000000000017941 */ /* 0x000fea0003800000 */
.L_x_148:
        /* <DEDUP_REMOVED lines=10> */
.L_x_151:
[----:B------:R-:W-:Y:S05]  /*4ed0*/  BSYNC B1 ;  /* 0x0000000000017941 */ /* 0x000fea0003800000 */
.L_x_150:
[----:B-----5:R-:W-:Y:S01]  /*4ee0*/  IMAD.U32 R5, R24, 0x10000, RZ ;  /* 0x0001000018057824 */ /* 0x020fe200078e00ff */
[----:B------:R-:W-:Y:S01]  /*4ef0*/  ISETP.GT.AND P0, PT, R4, 0x79, PT ;  /* 0x000000790400780c */ /* 0x000fe20003f04270 */
[----:B------:R-:W-:Y:S01]  /*4f00*/  @P2 IMAD.MOV.U32 R4, RZ, RZ, R10 ;  /* 0x000000ffff042224 */ /* 0x000fe200078e000a */
[----:B------:R-:W-:Y:S01]  /*4f10*/  BSSY B1, `(.L_x_152) ;  /* 0x000000a000017945 */ /* 0x000fe20003800000 */
[----:B------:R-:W-:Y:S01]  /*4f20*/  FMUL R5, R5, R90 ;  /* 0x0000005a05057220 */ /* 0x000fe20000400000 */
[----:B------:R-:W-:-:S03]  /*4f30*/  ISETP.GT.AND P3, PT, R3, RZ, P0 ;  /* 0x000000ff0300720c */ /* 0x000fc60000764270 */
[----:B------:R-:W-:-:S05]  /*4f40*/  FFMA R5, R84, R23, R5 ;  /* 0x0000001754057223 */ /* 0x000fca0000000005 */
[----:B------:R-:W-:-:S04]  /*4f50*/  F2FP.BF16.F32.PACK_AB R5, RZ, R5 ;  /* 0x00000005ff05723e */ /* 0x000fc800000010ff */
[----:B0-----:R-:W-:Y:S01]  /*4f60*/  PRMT R14, R5, 0x7610, R14 ;  /* 0x00007610050e7816 */ /* 0x001fe2000000000e */
[----:B------:R-:W-:-:S05]  /*4f70*/  @P2 IMAD.MOV.U32 R5, RZ, RZ, R11 ;  /* 0x000000ffff052224 */ /* 0x000fca00078e000b */
[----:B------:R0:W-:Y:S01]  /*4f80*/  @P2 STG.E.U16 desc[UR36][R4.64+0xf0], R14 ;  /* 0x0000f00e04002986 */ /* 0x0001e2000c101524 */
[----:B------:R-:W-:Y:S05]  /*4f90*/  @!P3 BRA `(.L_x_153) ;  /* 0x000000000004b947 */ /* 0x000fea0003800000 */
[----:B------:R0:W5:Y:S02]  /*4fa0*/  LDG.E.LTC128B.U16 R24, desc[UR36][R6.64+0xf2] ;  /* 0x0000f22406187981 */ /* 0x000164000c1e1520 */
.L_x_153:
[----:B------:R-:W-:Y:S05]  /*4fb0*/  BSYNC B1 ;  /* 0x0000000000017941 */ /* 0x000fea0003800000 */
.L_x_152:
        /* <DEDUP_REMOVED lines=9> */
.L_x_155:
[----:B------:R-:W-:Y:S05]  /*5050*/  BSYNC B1 ;  /* 0x0000000000017941 */ /* 0x000fea0003800000 */
.L_x_154:
[----:B-----5:R-:W-:Y:S01]  /*5060*/  IMAD.U32 R5, R24, 0x10000, RZ ;  /* 0x0001000018057824 */ /* 0x020fe200078e00ff */
[----:B------:R-:W-:Y:S01]  /*5070*/  ISETP.GT.AND P0, PT, R3, 0x8, P0 ;  /* 0x000000080300780c */ /* 0x000fe20000704270 */
[----:B0-----:R-:W-:Y:S01]  /*5080*/  @P1 IMAD.MOV.U32 R4, RZ, RZ, R12 ;  /* 0x000000ffff041224 */ /* 0x001fe200078e000c */
[----:B------:R-:W-:Y:S01]  /*5090*/  BSSY B1, `(.L_x_156) ;  /* 0x0000009000017945 */ /* 0x000fe20003800000 */
[----:B------:R-:W-:-:S04]  /*50a0*/  FMUL R5, R5, R90 ;  /* 0x0000005a05057220 */ /* 0x000fc80000400000 */
[----:B------:R-:W-:-:S05]  /*50b0*/  FFMA R5, R86, R23, R5 ;  /* 0x0000001756057223 */ /* 0x000fca0000000005 */
[----:B------:R-:W-:-:S04]  /*50c0*/  F2FP.BF16.F32.PACK_AB R5, RZ, R5 ;  /* 0x00000005ff05723e */ /* 0x000fc800000010ff */
[----:B-1-3--:R-:W-:Y:S01]  /*50d0*/  PRMT R6, R5, 0x7610, R6 ;  /* 0x0000761005067816 */ /* 0x00afe20000000006 */
[----:B------:R-:W-:-:S05]  /*50e0*/  @P1 IMAD.MOV.U32 R5, RZ, RZ, R13 ;  /* 0x000000ffff051224 */ /* 0x000fca00078e000d */
[----:B------:R0:W-:Y:S01]  /*50f0*/  @P1 STG.E.U16 desc[UR36][R4.64+0xf0], R6 ;  /* 0x0000f00604001986 */ /* 0x0001e2000c101524 */
[----:B------:R-:W-:Y:S05]  /*5100*/  @!P0 BRA `(.L_x_157) ;  /* 0x0000000000048947 */ /* 0x000fea0003800000 */
[----:B------:R1:W5:Y:S02]  /*5110*/  LDG.E.LTC128B.U16 R24, desc[UR36][R8.64+0xf2] ;  /* 0x0000f22408187981 */ /* 0x000364000c1e1520 */
.L_x_157:
[----:B------:R-:W-:Y:S05]  /*5120*/  BSYNC B1 ;  /* 0x0000000000017941 */ /* 0x000fea0003800000 */
.L_x_156:
[----:B------:R-:W-:Y:S05]  /*5130*/  @!P0 BRA `(.L_x_158) ;  /* 0x0000001000e88947 */ /* 0x000fea0003800000 */
[----:B-----5:R-:W-:-:S04]  /*5140*/  IMAD.U32 R3, R24, 0x10000, RZ ;  /* 0x0001000018037824 */ /* 0x020fc800078e00ff */
[----:B0-----:R-:W-:-:S04]  /*5150*/  FMUL R4, R3, R90 ;  /* 0x0000005a03047220 */ /* 0x001fc80000400000 */
[----:B------:R-:W-:-:S05]  /*5160*/  FFMA R4, R87, R23, R4 ;  /* 0x0000001757047223 */ /* 0x000fca0000000004 */
[----:B------:R-:W-:-:S05]  /*5170*/  F2FP.BF16.F32.PACK_AB R4, RZ, R4 ;  /* 0x00000004ff04723e */ /* 0x000fca00000010ff */
[----:B------:R3:W-:Y:S01]  /*5180*/  STG.E.U16 desc[UR36][R12.64+0xf2], R4 ;  /* 0x0000f2040c007986 */ /* 0x0007e2000c101524 */
[----:B------:R-:W-:Y:S05]  /*5190*/  BRA `(.L_x_158) ;  /* 0x0000001000d07947 */ /* 0x000fea0003800000 */
.L_x_33:
[----:B------:R-:W-:Y:S01]  /*51a0*/  ISETP.GT.AND P3, PT, R4, 0x1, PT ;  /* 0x000000010400780c */ /* 0x000fe20003f64270 */
[----:B------:R-:W-:Y:S01]  /*51b0*/  ULDC.64 UR4, c[0x0][0x5c0] ;  /* 0x0001700000047ab9 */ /* 0x000fe20000000a00 */
[-C--:B------:R-:W-:Y:S01]  /*51c0*/  FMUL R24, R24, R23.reuse ;  /* 0x0000001718187220 */ /* 0x080fe20000400000 */
[----:B------:R-:W-:Y:S01]  /*51d0*/  LEA R6, P4, R106, UR4, 0x1 ;  /* 0x000000046a067c11 */ /* 0x000fe2000f8808ff */
[-C--:B------:R-:W-:Y:S01]  /*51e0*/  FMUL R25, R25, R23.reuse ;  /* 0x0000001719197220 */ /* 0x080fe20000400000 */
[----:B------:R-:W-:Y:S01]  /*51f0*/  ISETP.GT.AND P0, PT, R3, RZ, P3 ;  /* 0x000000ff0300720c */ /* 0x000fe20001f04270 */
[-C--:B------:R-:W-:Y:S01]  /*5200*/  FMUL R26, R26, R23.reuse ;  /* 0x000000171a1a7220 */ /* 0x080fe20000400000 */
[----:B------:R-:W-:Y:S01]  /*5210*/  F2FP.BF16.F32.PACK_AB R24, RZ, R24 ;  /* 0x00000018ff18723e */ /* 0x000fe200000010ff */
[-C--:B------:R-:W-:Y:S01]  /*5220*/  FMUL R27, R27, R23.reuse ;  /* 0x000000171b1b7220 */ /* 0x080fe20000400000 */
[----:B------:R-:W-:Y:S01]  /*5230*/  LEA.HI.X R7, R106, UR5, R103, 0x1, P4 ;  /* 0x000000056a077c11 */ /* 0x000fe2000a0f0c67 */
[----:B------:R-:W-:Y:S01]  /*5240*/  FMUL R28, R28, R23 ;  /* 0x000000171c1c7220 */ /* 0x000fe20000400000 */
[----:B------:R-:W-:Y:S01]  /*5250*/  F2FP.BF16.F32.PACK_AB R25, RZ, R25 ;  /* 0x00000019ff19723e */ /* 0x000fe200000010ff */
[-C--:B------:R-:W-:Y:S01]  /*5260*/  FMUL R29, R29, R23.reuse ;  /* 0x000000171d1d7220 */ /* 0x080fe20000400000 */
[----:B------:R-:W-:Y:S01]  /*5270*/  ISETP.GT.AND P2, PT, R3, 0x8, P2 ;  /* 0x000000080300780c */ /* 0x000fe20001744270 */
[----:B------:R-:W-:Y:S01]  /*5280*/  @P1 STG.E.U16 desc[UR36][R6.64], R24 ;  /* 0x0000001806001986 */ /* 0x000fe2000c101524 */
[----:B------:R-:W-:Y:S01]  /*5290*/  ISETP.GT.AND P1, PT, R4, 0x8, PT ;  /* 0x000000080400780c */ /* 0x000fe20003f24270 */
[-C--:B------:R-:W-:Y:S01]  /*52a0*/  FMUL R30, R30, R23.reuse ;  /* 0x000000171e1e7220 */ /* 0x080fe20000400000 */
[C---:B------:R-:W-:Y:S01]  /*52b0*/  SHF.L.U64.HI R5, R91.reuse, 0x1, R92 ;  /* 0x000000015b057819 */ /* 0x040fe2000001025c */
[----:B------:R-:W-:Y:S01]  /*52c0*/  @P0 STG.E.U16 desc[UR36][R6.64+0x2], R25 ;  /* 0x0000021906000986 */ /* 0x000fe2000c101524 */
[----:B------:R-:W-:Y:S01]  /*52d0*/  LEA R8, P5, R91, R6, 0x1 ;  /* 0x000000065b087211 */ /* 0x000fe200078a08ff */
[-C--:B------:R-:W-:Y:S01]  /*52e0*/  FMUL R31, R31, R23.reuse ;  /* 0x000000171f1f7220 */ /* 0x080fe20000400000 */
[----:B------:R-:W-:Y:S01]  /*52f0*/  ISETP.GT.AND P3, PT, R3, 0x8, P3 ;  /* 0x000000080300780c */ /* 0x000fe20001f64270 */
[-C--:B------:R-:W-:Y:S01]  /*5300*/  FMUL R32, R32, R23.reuse ;  /* 0x0000001720207220 */ /* 0x080fe20000400000 */
[----:B------:R-:W-:Y:S01]  /*5310*/  ISETP.GT.AND P0, PT, R4, 0x9, PT ;  /* 0x000000090400780c */ /* 0x000fe20003f04270 */
[----:B------:R-:W-:Y:S01]  /*5320*/  IMAD.X R9, R5, 0x1, R7, P5 ;  /* 0x0000000105097824 */ /* 0x000fe200028e0607 */
[----:B------:R-:W-:Y:S01]  /*5330*/  ISETP.GT.AND P4, PT, R3, RZ, P1 ;  /* 0x000000ff0300720c */ /* 0x000fe20000f84270 */
[-C--:B------:R-:W-:Y:S01]  /*5340*/  FMUL R33, R33, R23.reuse ;  /* 0x0000001721217220 */ /* 0x080fe20000400000 */
[----:B------:R-:W-:Y:S01]  /*5350*/  F2FP.BF16.F32.PACK_AB R26, RZ, R26 ;  /* 0x0000001aff1a723e */ /* 0x000fe200000010ff */
[-C--:B------:R-:W-:Y:S01]  /*5360*/  FMUL R34, R34, R23.reuse ;  /* 0x0000001722227220 */ /* 0x080fe20000400000 */
[----:B------:R-:W-:Y:S01]  /*5370*/  ISETP.GT.AND P5, PT, R3, RZ, P0 ;  /* 0x000000ff0300720c */ /* 0x000fe200007a4270 */
[----:B------:R-:W-:Y:S01]  /*5380*/  FMUL R35, R35, R23 ;  /* 0x0000001723237220 */ /* 0x000fe20000400000 */
[----:B------:R-:W-:Y:S01]  /*5390*/  F2FP.BF16.F32.PACK_AB R27, RZ, R27 ;  /* 0x0000001bff1b723e */ /* 0x000fe200000010ff */
[----:B------:R-:W-:Y:S01]  /*53a0*/  @P2 STG.E.U16 desc[UR36][R8.64], R26 ;  /* 0x0000001a08002986 */ /* 0x000fe2000c101524 */
[----:B------:R-:W-:Y:S01]  /*53b0*/  F2FP.BF16.F32.PACK_AB R28, RZ, R28 ;  /* 0x0000001cff1c723e */ /* 0x000fe200000010ff */
[-C--:B------:R-:W-:Y:S01]  /*53c0*/  FMUL R36, R36, R23.reuse ;  /* 0x0000001724247220 */ /* 0x080fe20000400000 */
[----:B------:R-:W-:Y:S01]  /*53d0*/  ISETP.GT.AND P2, PT, R3, 0x8, P1 ;  /* 0x000000080300780c */ /* 0x000fe20000f44270 */
[----:B------:R-:W-:Y:S01]  /*53e0*/  @P3 STG.E.U16 desc[UR36][R8.64+0x2], R27 ;  /* 0x0000021b08003986 */ /* 0x000fe2000c101524 */
[----:B------:R-:W-:Y:S01]  /*53f0*/  ISETP.GT.AND P1, PT, R4, 0x10, PT ;  /* 0x000000100400780c */ /* 0x000fe20003f24270 */
[----:B------:R-:W-:Y:S01]  /*5400*/  FMUL R37, R37, R23 ;  /* 0x0000001725257220 */ /* 0x000fe20000400000 */
[----:B------:R-:W-:Y:S01]  /*5410*/  F2FP.BF16.F32.PACK_AB R29, RZ, R29 ;  /* 0x0000001dff1d723e */ /* 0x000fe200000010ff */
[----:B------:R-:W-:Y:S01]  /*5420*/  @P4 STG.E.U16 desc[UR36][R6.64+0x10], R28 ;  /* 0x0000101c06004986 */ /* 0x000fe2000c101524 */
[C---:B------:R-:W-:Y:S01]  /*5430*/  ISETP.GT.AND P3, PT, R3.reuse, 0x8, P0 ;  /* 0x000000080300780c */ /* 0x040fe20000764270 */
[-C--:B------:R-:W-:Y:S01]  /*5440*/  FMUL R38, R38, R23.reuse ;  /* 0x0000001726267220 */ /* 0x080fe20000400000 */
[----:B------:R-:W-:Y:S01]  /*5450*/  ISETP.GT.AND P0, PT, R4, 0x11, PT ;  /* 0x000000110400780c */ /* 0x000fe20003f04270 */
[----:B------:R-:W-:Y:S01]  /*5460*/  @P5 STG.E.U16 desc[UR36][R6.64+0x12], R29 ;  /* 0x0000121d06005986 */ /* 0x000fe2000c101524 */
        /* <DEDUP_REMOVED lines=161> */
[----:B------:R-:W-:Y:S01]  /*5e80*/  FMUL R87, R87, R23 ;  /* 0x0000001757577220 */ /* 0x000fe20000400000 */
[----:B------:R-:W-:-:S02]  /*5e90*/  F2FP.BF16.F32.PACK_AB R62, RZ, R62 ;  /* 0x0000003eff3e723e */ /* 0x000fc400000010ff */
[C---:B------:R-:W-:Y:S02]  /*5ea0*/  ISETP.GT.AND P5, PT, R3.reuse, RZ, P0 ;  /* 0x000000ff0300720c */ /* 0x040fe400007a4270 */
[----:B------:R-:W-:Y:S01]  /*5eb0*/  F2FP.BF16.F32.PACK_AB R63, RZ, R63 ;  /* 0x0000003fff3f723e */ /* 0x000fe200000010ff */
[----:B------:R-:W-:Y:S01]  /*5ec0*/  @P2 STG.E.U16 desc[UR36][R8.64+0x90], R62 ;  /* 0x0000903e08002986 */ /* 0x000fe2000c101524 */
[----:B------:R-:W-:Y:S02]  /*5ed0*/  F2FP.BF16.F32.PACK_AB R64, RZ, R64 ;  /* 0x00000040ff40723e */ /* 0x000fe400000010ff */
[C---:B------:R-:W-:Y:S01]  /*5ee0*/  ISETP.GT.AND P2, PT, R3.reuse, 0x8, P1 ;  /* 0x000000080300780c */ /* 0x040fe20000f44270 */
[----:B------:R-:W-:Y:S01]  /*5ef0*/  @P3 STG.E.U16 desc[UR36][R8.64+0x92], R63 ;  /* 0x0000923f08003986 */ /* 0x000fe2000c101524 */
[----:B------:R-:W-:Y:S02]  /*5f00*/  ISETP.GT.AND P1, PT, R4, 0x58, PT ;  /* 0x000000580400780c */ /* 0x000fe40003f24270 */
[----:B------:R-:W-:Y:S01]  /*5f10*/  F2FP.BF16.F32.PACK_AB R65, RZ, R65 ;  /* 0x00000041ff41723e */ /* 0x000fe200000010ff */
[----:B------:R-:W-:Y:S01]  /*5f20*/  @P4 STG.E.U16 desc[UR36][R6.64+0xa0], R64 ;  /* 0x0000a04006004986 */ /* 0x000fe2000c101524 */
[----:B------:R-:W-:-:S02]  /*5f30*/  ISETP.GT.AND P3, PT, R3, 0x8, P0 ;  /* 0x000000080300780c */ /* 0x000fc40000764270 */
[----:B------:R-:W-:Y:S01]  /*5f40*/  ISETP.GT.AND P0, PT, R4, 0x59, PT ;  /* 0x000000590400780c */ /* 0x000fe20003f04270 */
[----:B------:R-:W-:Y:S01]  /*5f50*/  @P5 STG.E.U16 desc[UR36][R6.64+0xa2], R65 ;  /* 0x0000a24106005986 */ /* 0x000fe2000c101524 */
[C---:B------:R-:W-:Y:S02]  /*5f60*/  ISETP.GT.AND P4, PT, R3.reuse, RZ, P1 ;  /* 0x000000ff0300720c */ /* 0x040fe40000f84270 */
[----:B------:R-:W-:Y:S02]  /*5f70*/  F2FP.BF16.F32.PACK_AB R66, RZ, R66 ;  /* 0x00000042ff42723e */ /* 0x000fe400000010ff */
[----:B------:R-:W-:Y:S02]  /*5f80*/  ISETP.GT.AND P5, PT, R3, RZ, P0 ;  /* 0x000000ff0300720c */ /* 0x000fe400007a4270 */
[----:B------:R-:W-:Y:S01]  /*5f90*/  F2FP.BF16.F32.PACK_AB R67, RZ, R67 ;  /* 0x00000043ff43723e */ /* 0x000fe200000010ff */
[----:B------:R-:W-:Y:S01]  /*5fa0*/  @P2 STG.E.U16 desc[UR36][R8.64+0xa0], R66 ;  /* 0x0000a04208002986 */ /* 0x000fe2000c101524 */
[----:B------:R-:W-:-:S02]  /*5fb0*/  F2FP.BF16.F32.PACK_AB R68, RZ, R68 ;  /* 0x00000044ff44723e */ /* 0x000fc400000010ff */
[C---:B------:R-:W-:Y:S01]  /*5fc0*/  ISETP.GT.AND P2, PT, R3.reuse, 0x8, P1 ;  /* 0x000000080300780c */ /* 0x040fe20000f44270 */
[----:B------:R-:W-:Y:S01]  /*5fd0*/  @P3 STG.E.U16 desc[UR36][R8.64+0xa2], R67 ;  /* 0x0000a24308003986 */ /* 0x000fe2000c101524 */
[C---:B------:R-:W-:Y:S02]  /*5fe0*/  ISETP.GT.AND P1, PT, R4.reuse, 0x60, PT ;  /* 0x000000600400780c */ /* 0x040fe40003f24270 */
[----:B------:R-:W-:Y:S01]  /*5ff0*/  F2FP.BF16.F32.PACK_AB R69, RZ, R69 ;  /* 0x00000045ff45723e */ /* 0x000fe200000010ff */
[----:B------:R-:W-:Y:S01]  /*6000*/  @P4 STG.E.U16 desc[UR36][R6.64+0xb0], R68 ;  /* 0x0000b04406004986 */ /* 0x000fe2000c101524 */
[C---:B------:R-:W-:Y:S02]  /*6010*/  ISETP.GT.AND P3, PT, R3.reuse, 0x8, P0 ;  /* 0x000000080300780c */ /* 0x040fe40000764270 */
[----:B------:R-:W-:Y:S01]  /*6020*/  ISETP.GT.AND P0, PT, R4, 0x61, PT ;  /* 0x000000610400780c */ /* 0x000fe20003f04270 */
[----:B------:R-:W-:Y:S01]  /*6030*/  @P5 STG.E.U16 desc[UR36][R6.64+0xb2], R69 ;  /* 0x0000b24506005986 */ /* 0x000fe2000c101524 */
[----:B------:R-:W-:-:S02]  /*6040*/  ISETP.GT.AND P4, PT, R3, RZ, P1 ;  /* 0x000000ff0300720c */ /* 0x000fc40000f84270 */
[C---:B------:R-:W-:Y:S02]  /*6050*/  ISETP.GT.AND P5, PT, R3.reuse, RZ, P0 ;  /* 0x000000ff0300720c */ /* 0x040fe400007a4270 */
[----:B------:R-:W-:Y:S02]  /*6060*/  F2FP.BF16.F32.PACK_AB R70, RZ, R70 ;  /* 0x00000046ff46723e */ /* 0x000fe400000010ff */
[----:B------:R-:W-:Y:S02]  /*6070*/  F2FP.BF16.F32.PACK_AB R71, RZ, R71 ;  /* 0x00000047ff47723e */ /* 0x000fe400000010ff */
[----:B------:R-:W-:Y:S01]  /*6080*/  F2FP.BF16.F32.PACK_AB R72, RZ, R72 ;  /* 0x00000048ff48723e */ /* 0x000fe200000010ff */
[----:B------:R-:W-:Y:S01]  /*6090*/  @P2 STG.E.U16 desc[UR36][R8.64+0xb0], R70 ;  /* 0x0000b04608002986 */ /* 0x000fe2000c101524 */
[----:B------:R-:W-:Y:S02]  /*60a0*/  F2FP.BF16.F32.PACK_AB R73, RZ, R73 ;  /* 0x00000049ff49723e */ /* 0x000fe400000010ff */
[C---:B------:R-:W-:Y:S01]  /*60b0*/  ISETP.GT.AND P1, PT, R3.reuse, 0x8, P1 ;  /* 0x000000080300780c */ /* 0x040fe20000f24270 */
[----:B------:R-:W-:Y:S01]  /*60c0*/  @P3 STG.E.U16 desc[UR36][R8.64+0xb2], R71 ;  /* 0x0000b24708003986 */ /* 0x000fe2000c101524 */
[----:B------:R-:W-:-:S02]  /*60d0*/  ISETP.GT.AND P2, PT, R3, 0x8, P0 ;  /* 0x000000080300780c */ /* 0x000fc40000744270 */
[C---:B------:R-:W-:Y:S01]  /*60e0*/  ISETP.GT.AND P0, PT, R4.reuse, 0x69, PT ;  /* 0x000000690400780c */ /* 0x040fe20003f04270 */
[----:B------:R-:W-:Y:S01]  /*60f0*/  @P4 STG.E.U16 desc[UR36][R6.64+0xc0], R72 ;  /* 0x0000c04806004986 */ /* 0x000fe2000c101524 */
[----:B------:R-:W-:Y:S02]  /*6100*/  ISETP.GT.AND P4, PT, R4, 0x68, PT ;  /* 0x000000680400780c */ /* 0x000fe40003f84270 */
[----:B------:R-:W-:Y:S01]  /*6110*/  F2FP.BF16.F32.PACK_AB R74, RZ, R74 ;  /* 0x0000004aff4a723e */ /* 0x000fe200000010ff */
[----:B------:R-:W-:Y:S01]  /*6120*/  @P5 STG.E.U16 desc[UR36][R6.64+0xc2], R73 ;  /* 0x0000c24906005986 */ /* 0x000fe2000c101524 */
[C---:B------:R-:W-:Y:S02]  /*6130*/  ISETP.GT.AND P5, PT, R3.reuse, RZ, P4 ;  /* 0x000000ff0300720c */ /* 0x040fe400027a4270 */
[----:B------:R-:W-:Y:S01]  /*6140*/  ISETP.GT.AND P3, PT, R3, RZ, P0 ;  /* 0x000000ff0300720c */ /* 0x000fe20000764270 */
[----:B------:R-:W-:Y:S01]  /*6150*/  @P1 STG.E.U16 desc[UR36][R8.64+0xc0], R74 ;  /* 0x0000c04a08001986 */ /* 0x000fe2000c101524 */
[----:B------:R-:W-:-:S02]  /*6160*/  F2FP.BF16.F32.PACK_AB R75, RZ, R75 ;  /* 0x0000004bff4b723e */ /* 0x000fc400000010ff */
[----:B------:R-:W-:Y:S02]  /*6170*/  F2FP.BF16.F32.PACK_AB R76, RZ, R76 ;  /* 0x0000004cff4c723e */ /* 0x000fe400000010ff */
[C---:B------:R-:W-:Y:S01]  /*6180*/  ISETP.GT.AND P4, PT, R3.reuse, 0x8, P4 ;  /* 0x000000080300780c */ /* 0x040fe20002784270 */
[----:B------:R-:W-:Y:S01]  /*6190*/  @P2 STG.E.U16 desc[UR36][R8.64+0xc2], R75 ;  /* 0x0000c24b08002986 */ /* 0x000fe2000c101524 */
[----:B------:R-:W-:Y:S02]  /*61a0*/  F2FP.BF16.F32.PACK_AB R77, RZ, R77 ;  /* 0x0000004dff4d723e */ /* 0x000fe400000010ff */
[C---:B------:R-:W-:Y:S01]  /*61b0*/  ISETP.GT.AND P2, PT, R4.reuse, 0x71, PT ;  /* 0x000000710400780c */ /* 0x040fe20003f44270 */
[----:B------:R-:W-:Y:S01]  /*61c0*/  @P5 STG.E.U16 desc[UR36][R6.64+0xd0], R76 ;  /* 0x0000d04c06005986 */ /* 0x000fe2000c101524 */
[----:B------:R-:W-:Y:S02]  /*61d0*/  ISETP.GT.AND P5, PT, R3, 0x8, P0 ;  /* 0x000000080300780c */ /* 0x000fe400007a4270 */
[C---:B------:R-:W-:Y:S01]  /*61e0*/  ISETP.GT.AND P1, PT, R4.reuse, 0x78, PT ;  /* 0x000000780400780c */ /* 0x040fe20003f24270 */
[----:B------:R-:W-:Y:S01]  /*61f0*/  @P3 STG.E.U16 desc[UR36][R6.64+0xd2], R77 ;  /* 0x0000d24d06003986 */ /* 0x000fe2000c101524 */
[----:B------:R-:W-:-:S02]  /*6200*/  ISETP.GT.AND P3, PT, R4, 0x70, PT ;  /* 0x000000700400780c */ /* 0x000fc40003f64270 */
[----:B------:R-:W-:Y:S01]  /*6210*/  ISETP.GT.AND P0, PT, R4, 0x79, PT ;  /* 0x000000790400780c */ /* 0x000fe20003f04270 */
[----:B------:R-:W-:Y:S01]  /*6220*/  @P4 IMAD.MOV.U32 R4, RZ, RZ, R8 ;  /* 0x000000ffff044224 */ /* 0x000fe200078e0008 */
[----:B------:R-:W-:Y:S01]  /*6230*/  F2FP.BF16.F32.PACK_AB R78, RZ, R78 ;  /* 0x0000004eff4e723e */ /* 0x000fe200000010ff */
[----:B------:R-:W-:Y:S01]  /*6240*/  @P4 IMAD.MOV.U32 R5, RZ, RZ, R9 ;  /* 0x000000ffff054224 */ /* 0x000fe200078e0009 */
[----:B------:R-:W-:Y:S02]  /*6250*/  F2FP.BF16.F32.PACK_AB R79, RZ, R79 ;  /* 0x0000004fff4f723e */ /* 0x000fe400000010ff */
[----:B------:R-:W-:Y:S02]  /*6260*/  F2FP.BF16.F32.PACK_AB R80, RZ, R80 ;  /* 0x00000050ff50723e */ /* 0x000fe400000010ff */
[----:B------:R0:W-:Y:S01]  /*6270*/  @P4 STG.E.U16 desc[UR36][R4.64+0xd0], R78 ;  /* 0x0000d04e04004986 */ /* 0x0001e2000c101524 */
[----:B------:R-:W-:Y:S02]  /*6280*/  ISETP.GT.AND P4, PT, R3, RZ, P2 ;  /* 0x000000ff0300720c */ /* 0x000fe40001784270 */
[----:B------:R-:W-:-:S02]  /*6290*/  F2FP.BF16.F32.PACK_AB R81, RZ, R81 ;  /* 0x00000051ff51723e */ /* 0x000fc400000010ff */
[----:B------:R-:W-:Y:S02]  /*62a0*/  ISETP.GT.AND P2, PT, R3, 0x8, P2 ;  /* 0x000000080300780c */ /* 0x000fe40001744270 */
[----:B------:R-:W-:Y:S02]  /*62b0*/  F2FP.BF16.F32.PACK_AB R82, RZ, R82 ;  /* 0x00000052ff52723e */ /* 0x000fe400000010ff */
[----:B------:R-:W-:Y:S02]  /*62c0*/  F2FP.BF16.F32.PACK_AB R83, RZ, R83 ;  /* 0x00000053ff53723e */ /* 0x000fe400000010ff */
[----:B------:R-:W-:Y:S01]  /*62d0*/  F2FP.BF16.F32.PACK_AB R84, RZ, R84 ;  /* 0x00000054ff54723e */ /* 0x000fe200000010ff */
[----:B0-----:R-:W-:Y:S01]  /*62e0*/  @P5 IMAD.MOV.U32 R4, RZ, RZ, R8 ;  /* 0x000000ffff045224 */ /* 0x001fe200078e0008 */
[----:B------:R-:W-:Y:S01]  /*62f0*/  F2FP.BF16.F32.PACK_AB R85, RZ, R85 ;  /* 0x00000055ff55723e */ /* 0x000fe200000010ff */
[----:B------:R-:W-:Y:S01]  /*6300*/  @P5 IMAD.MOV.U32 R5, RZ, RZ, R9 ;  /* 0x000000ffff055224 */ /* 0x000fe200078e0009 */
[----:B------:R-:W-:-:S02]  /*6310*/  F2FP.BF16.F32.PACK_AB R86, RZ, R86 ;  /* 0x00000056ff56723e */ /* 0x000fc400000010ff */
[----:B------:R-:W-:Y:S02]  /*6320*/  F2FP.BF16.F32.PACK_AB R87, RZ, R87 ;  /* 0x00000057ff57723e */ /* 0x000fe400000010ff */
[----:B------:R0:W-:Y:S01]  /*6330*/  @P5 STG.E.U16 desc[UR36][R4.64+0xd2], R79 ;  /* 0x0000d24f04005986 */ /* 0x0001e2000c101524 */
[C---:B------:R-:W-:Y:S02]  /*6340*/  ISETP.GT.AND P5, PT, R3.reuse, RZ, P3 ;  /* 0x000000ff0300720c */ /* 0x040fe40001fa4270 */
[----:B------:R-:W-:-:S11]  /*6350*/  ISETP.GT.AND P3, PT, R3, 0x8, P3 ;  /* 0x000000080300780c */ /* 0x000fd60001f64270 */
[----:B0-----:R-:W-:Y:S02]  /*6360*/  @P5 IMAD.MOV.U32 R4, RZ, RZ, R6 ;  /* 0x000000ffff045224 */ /* 0x001fe400078e0006 */
[----:B------:R-:W-:-:S05]  /*6370*/  @P5 IMAD.MOV.U32 R5, RZ, RZ, R7 ;  /* 0x000000ffff055224 */ /* 0x000fca00078e0007 */
[----:B------:R0:W-:Y:S01]  /*6380*/  @P5 STG.E.U16 desc[UR36][R4.64+0xe0], R80 ;  /* 0x0000e05004005986 */ /* 0x0001e2000c101524 */
[C---:B------:R-:W-:Y:S02]  /*6390*/  ISETP.GT.AND P5, PT, R3.reuse, RZ, P0 ;  /* 0x000000ff0300720c */ /* 0x040fe400007a4270 */
[----:B------:R-:W-:Y:S01]  /*63a0*/  ISETP.GT.AND P0, PT, R3, 0x8, P0 ;  /* 0x000000080300780c */ /* 0x000fe20000704270 */
[----:B0-----:R-:W-:Y:S02]  /*63b0*/  @P4 IMAD.MOV.U32 R4, RZ, RZ, R6 ;  /* 0x000000ffff044224 */ /* 0x001fe400078e0006 */
[----:B------:R-:W-:-:S05]  /*63c0*/  @P4 IMAD.MOV.U32 R5, RZ, RZ, R7 ;  /* 0x000000ffff054224 */ /* 0x000fca00078e0007 */
[----:B------:R0:W-:Y:S01]  /*63d0*/  @P4 STG.E.U16 desc[UR36][R4.64+0xe2], R81 ;  /* 0x0000e25104004986 */ /* 0x0001e2000c101524 */
[C---:B------:R-:W-:Y:S02]  /*63e0*/  ISETP.GT.AND P4, PT, R3.reuse, RZ, P1 ;  /* 0x000000ff0300720c */ /* 0x040fe40000f84270 */
[----:B------:R-:W-:Y:S01]  /*63f0*/  ISETP.GT.AND P1, PT, R3, 0x8, P1 ;  /* 0x000000080300780c */ /* 0x000fe20000f24270 */
[----:B0-----:R-:W-:Y:S02]  /*6400*/  @P3 IMAD.MOV.U32 R4, RZ, RZ, R8 ;  /* 0x000000ffff043224 */ /* 0x001fe400078e0008 */
[----:B------:R-:W-:-:S05]  /*6410*/  @P3 IMAD.MOV.U32 R5, RZ, RZ, R9 ;  /* 0x000000ffff053224 */ /* 0x000fca00078e0009 */
[----:B------:R0:W-:Y:S02]  /*6420*/  @P3 STG.E.U16 desc[UR36][R4.64+0xe0], R82 ;  /* 0x0000e05204003986 */ /* 0x0001e4000c101524 */
[----:B0-----:R-:W-:Y:S02]  /*6430*/  @P2 IMAD.MOV.U32 R4, RZ, RZ, R8 ;  /* 0x000000ffff042224 */ /* 0x001fe400078e0008 */
[----:B------:R-:W-:-:S05]  /*6440*/  @P2 IMAD.MOV.U32 R5, RZ, RZ, R9 ;  /* 0x000000ffff052224 */ /* 0x000fca00078e0009 */
[----:B------:R0:W-:Y:S02]  /*6450*/  @P2 STG.E.U16 desc[UR36][R4.64+0xe2], R83 ;  /* 0x0000e25304002986 */ /* 0x0001e4000c101524 */
[----:B0-----:R-:W-:Y:S02]  /*6460*/  @P4 IMAD.MOV.U32 R4, RZ, RZ, R6 ;  /* 0x000000ffff044224 */ /* 0x001fe400078e0006 */
[----:B------:R-:W-:-:S05]  /*6470*/  @P4 IMAD.MOV.U32 R5, RZ, RZ, R7 ;  /* 0x000000ffff054224 */ /* 0x000fca00078e0007 */
[----:B------:R0:W-:Y:S04]  /*6480*/  @P4 STG.E.U16 desc[UR36][R4.64+0xf0], R84 ;  /* 0x0000f05404004986 */ /* 0x0001e8000c101524 */
[----:B------:R1:W-:Y:S01]  /*6490*/  @P5 STG.E.U16 desc[UR36][R6.64+0xf2], R85 ;  /* 0x0000f25506005986 */ /* 0x0003e2000c101524 */
[----:B0-----:R-:W-:Y:S02]  /*64a0*/  @P1 IMAD.MOV.U32 R4, RZ, RZ, R8 ;  /* 0x000000ffff041224 */ /* 0x001fe400078e0008 */
[----:B------:R-:W-:-:S05]  /*64b0*/  @P1 IMAD.MOV.U32 R5, RZ, RZ, R9 ;  /* 0x000000ffff051224 */ /* 0x000fca00078e0009 */
[----:B------:R1:W-:Y:S04]  /*64c0*/  @P1 STG.E.U16 desc[UR36][R4.64+0xf0], R86 ;  /* 0x0000f05604001986 */ /* 0x0003e8000c101524 */
[----:B------:R1:W-:Y:S02]  /*64d0*/  @P0 STG.E.U16 desc[UR36][R8.64+0xf2], R87 ;  /* 0x0000f25708000986 */ /* 0x0003e4000c101524 */
.L_x_158:
[----:B------:R-:W-:Y:S05]  /*64e0*/  BSYNC B0 ;  /* 0x0000000000007941 */ /* 0x000fea0003800000 */
.L_x_32:
[----:B------:R-:W-:Y:S01]  /*64f0*/  IADD3 R16, P0, R16, UR38, RZ ;  /* 0x0000002610107c10 */ /* 0x000fe2000ff1e0ff */
[----:B------:R-:W-:Y:S01]  /*6500*/  ULDC.64 UR4, c[0x0][0x650] ;  /* 0x0001940000047ab9 */ /* 0x000fe20000000a00 */
[----:B------:R-:W-:Y:S01]  /*6510*/  PRMT R3, RZ, 0x7610, R3 ;  /* 0x00007610ff037816 */ /* 0x000fe20000000003 */
[----:B------:R-:W-:Y:S01]  /*6520*/  IMAD.MOV.U32 R100, RZ, RZ, -0x1 ;  /* 0xffffffffff647424 */ /* 0x000fe200078e00ff */
[----:B------:R-:W-:Y:S01]  /*6530*/  IADD3.X R17, R17, UR41, RZ, P0, !PT ;  /* 0x0000002911117c10 */ /* 0x000fe200087fe4ff */
[----:B------:R-:W-:Y:S01]  /*6540*/  IMAD.MOV.U32 R101, RZ, RZ, -0x1 ;  /* 0xffffffffff657424 */ /* 0x000fe200078e00ff */
[----:B------:R-:W-:-:S04]  /*6550*/  ISETP.GE.U32.AND P0, PT, R16, UR4, PT ;  /* 0x0000000410007c0c */ /* 0x000fc8000bf06070 */
[----:B------:R-:W-:-:S13]  /*6560*/  ISETP.GE.U32.AND.EX P0, PT, R17, UR5, PT, P0 ;  /* 0x0000000511007c0c */ /* 0x000fda000bf06100 */
[----:B------:R-:W-:Y:S05]  /*6570*/  @P0 BRA `(.L_x_159) ;  /* 0x00000004004c0947 */ /* 0x000fea0003800000 */
[----:B------:R-:W0:Y:S01]  /*6580*/  LDC.64 R10, c[0x0][0x628] ;  /* 0x00018a00ff0a7b82 */ /* 0x000e220000000a00 */
[----:B---3--:R-:W3:Y:S01]  /*6590*/  S2R R12, SR_CTAID.X ;  /* 0x00000000000c7919 */ /* 0x008ee20000002500 */
[----:B-12-4-:R-:W-:Y:S02]  /*65a0*/  IMAD.MOV.U32 R8, RZ, RZ, R16 ;  /* 0x000000ffff087224 */ /* 0x016fe400078e0010 */
[----:B------:R-:W-:Y:S01]  /*65b0*/  IMAD.MOV.U32 R9, RZ, RZ, R17 ;  /* 0x000000ffff097224 */ /* 0x000fe200078e0011 */
[----:B------:R-:W1:Y:S03]  /*65c0*/  S2R R20, SR_CTAID.Y ;  /* 0x0000000000147919 */ /* 0x000e660000002600 */
[----:B------:R-:W2:Y:S08]  /*65d0*/  LDC R0, c[0x0][0x630] ;  /* 0x00018c00ff007b82 */ /* 0x000eb00000000800 */
[----:B------:R-:W4:Y:S01]  /*65e0*/  LDC.64 R14, c[0x0][0x620] ;  /* 0x00018800ff0e7b82 */ /* 0x000f220000000a00 */
[----:B0-----:R-:W-:-:S04]  /*65f0*/  ISETP.NE.U32.AND P0, PT, R10, RZ, PT ;  /* 0x000000ff0a00720c */ /* 0x001fc80003f05070 */
[----:B------:R-:W-:-:S13]  /*6600*/  ISETP.NE.AND.EX P0, PT, R11, RZ, PT, P0 ;  /* 0x000000ff0b00720c */ /* 0x000fda0003f05300 */
[----:B-1234-:R-:W-:Y:S05]  /*6610*/  @!P0 BRA `(.L_x_160) ;  /* 0x0000000000288947 */ /* 0x01efea0003800000 */
        /* <DEDUP_REMOVED lines=10> */
.L_x_160:
[-CC-:B------:R-:W-:Y:S01]  /*66c0*/  SHF.R.U64 R101, R8, R0.reuse, R9.reuse ;  /* 0x0000000008657219 */ /* 0x180fe20000001209 */
[----:B------:R-:W0:Y:S01]  /*66d0*/  LDC.64 R26, c[0x0][0x640] ;  /* 0x00019000ff1a7b82 */ /* 0x000e220000000a00 */
[----:B------:R-:W-:Y:S01]  /*66e0*/  SHF.R.U32.HI R0, RZ, R0, R9 ;  /* 0x00000000ff007219 */ /* 0x000fe20000011609 */
[----:B------:R-:W-:Y:S01]  /*66f0*/  ULDC UR4, c[0x0][0x150] ;  /* 0x0000540000047ab9 */ /* 0x000fe20000000800 */
[----:B------:R-:W-:Y:S02]  /*6700*/  IADD3 R3, P0, RZ, -R101, RZ ;  /* 0x80000065ff037210 */ /* 0x000fe40007f1e0ff */
[----:B------:R-:W-:-:S03]  /*6710*/  I2FP.F32.U32 R7, R12 ;  /* 0x0000000c00077245 */ /* 0x000fc60000201000 */
[----:B------:R-:W1:Y:S01]  /*6720*/  LDC R6, c[0x0][0x618] ;  /* 0x00018600ff067b82 */ /* 0x000e620000000800 */
[----:B------:R-:W-:Y:S02]  /*6730*/  IMAD.X R5, RZ, RZ, ~R0, P0 ;  /* 0x000000ffff057224 */ /* 0x000fe400000e0e00 */
[----:B------:R-:W-:Y:S01]  /*6740*/  FMUL R7, R7, UR4 ;  /* 0x0000000407077c20 */ /* 0x000fe20008400000 */
[----:B------:R-:W-:Y:S01]  /*6750*/  ULDC UR4, c[0x0][0x154] ;  /* 0x0000550000047ab9 */ /* 0x000fe20000000800 */
[-C--:B------:R-:W-:Y:S02]  /*6760*/  IMAD R0, R5, R14.reuse, RZ ;  /* 0x0000000e05007224 */ /* 0x080fe400078e02ff */
[C---:B------:R-:W-:Y:S01]  /*6770*/  IMAD.WIDE.U32 R4, R3.reuse, R14, R16 ;  /* 0x0000000e03047225 */ /* 0x040fe200078e0010 */
[----:B------:R-:W2:Y:S01]  /*6780*/  LDC R8, c[0x0][0x608] ;  /* 0x00018200ff087b82 */ /* 0x000ea20000000800 */
[----:B------:R-:W3:Y:S02]  /*6790*/  F2I.U32.TRUNC.NTZ R7, R7 ;  /* 0x0000000700077305 */ /* 0x000ee4000020f000 */
[----:B------:R-:W-:Y:S01]  /*67a0*/  IMAD R3, R3, R15, R0 ;  /* 0x0000000f03037224 */ /* 0x000fe200078e0200 */
[----:B------:R-:W-:-:S03]  /*67b0*/  I2FP.F32.U32 R0, R20 ;  /* 0x0000001400007245 */ /* 0x000fc60000201000 */
[----:B------:R-:W-:Y:S01]  /*67c0*/  IMAD.IADD R3, R5, 0x1, R3 ;  /* 0x0000000105037824 */ /* 0x000fe200078e0203 */
[----:B------:R-:W4:Y:S01]  /*67d0*/  LDC R11, c[0x0][0x658] ;  /* 0x00019600ff0b7b82 */ /* 0x000f220000000800 */
[----:B0-----:R-:W-:-:S04]  /*67e0*/  ISETP.NE.U32.AND P0, PT, R26, RZ, PT ;  /* 0x000000ff1a00720c */ /* 0x001fc80003f05070 */
[----:B------:R-:W-:-:S03]  /*67f0*/  ISETP.NE.AND.EX P0, PT, R27, RZ, PT, P0 ;  /* 0x000000ff1b00720c */ /* 0x000fc60003f05300 */
[----:B------:R-:W0:Y:S01]  /*6800*/  LDC R9, c[0x0][0x144] ;  /* 0x00005100ff097b82 */ /* 0x000e220000000800 */
[-C--:B-1----:R-:W-:Y:S01]  /*6810*/  SHF.R.U64 R10, R4, R6.reuse, R3 ;  /* 0x00000006040a7219 */ /* 0x082fe20000001203 */
[----:B---3--:R-:W-:Y:S01]  /*6820*/  IMAD.MOV R7, RZ, RZ, -R7 ;  /* 0x000000ffff077224 */ /* 0x008fe200078e0a07 */
[----:B------:R-:W-:Y:S01]  /*6830*/  SHF.R.U32.HI R3, RZ, R6, R3 ;  /* 0x00000006ff037219 */ /* 0x000fe20000011603 */
[----:B------:R-:W-:-:S04]  /*6840*/  FMUL R6, R0, UR4 ;  /* 0x0000000400067c20 */ /* 0x000fc80008400000 */
[----:B------:R-:W1:Y:S01]  /*6850*/  LDC R21, c[0x0][0x148] ;  /* 0x00005200ff157b82 */ /* 0x000e620000000800 */
[----:B------:R3:W0:Y:S01]  /*6860*/  F2I.U32.TRUNC.NTZ R14, R6 ;  /* 0x00000006000e7305 */ /* 0x000622000020f000 */
[-CC-:B--2---:R-:W-:Y:S02]  /*6870*/  SHF.R.U64 R13, R10, R8.reuse, R3.reuse ;  /* 0x000000080a0d7219 */ /* 0x184fe40000001203 */
[----:B------:R-:W-:-:S04]  /*6880*/  SHF.R.U32.HI R0, RZ, R8, R3 ;  /* 0x00000008ff007219 */ /* 0x000fc80000011603 */
[----:B-----5:R-:W2:Y:S01]  /*6890*/  LDC R24, c[0x0][0x648] ;  /* 0x00019200ff187b82 */ /* 0x020ea20000000800 */
[-CC-:B----4-:R-:W-:Y:S02]  /*68a0*/  SHF.R.U64 R15, R13, R11.reuse, R0.reuse ;  /* 0x0000000b0d0f7219 */ /* 0x190fe40000001200 */
[----:B------:R-:W-:-:S03]  /*68b0*/  SHF.R.U32.HI R5, RZ, R11, R0 ;  /* 0x0000000bff057219 */ /* 0x000fc60000011600 */
[----:B------:R-:W-:Y:S02]  /*68c0*/  IMAD.MOV.U32 R4, RZ, RZ, R15 ;  /* 0x000000ffff047224 */ /* 0x000fe400078e000f */
[----:B------:R-:W4:Y:S01]  /*68d0*/  LDC R28, c[0x0][0x638] ;  /* 0x00018e00ff1c7b82 */ /* 0x000f220000000800 */
[----:B0-----:R-:W-:-:S07]  /*68e0*/  IMAD R25, R9, R7, R12 ;  /* 0x0000000709197224 */ /* 0x001fce00078e020c */
[----:B------:R-:W0:Y:S08]  /*68f0*/  LDC R29, c[0x0][0x610] ;  /* 0x00018400ff1d7b82 */ /* 0x000e300000000800 */
[----:B------:R-:W0:Y:S01]  /*6900*/  LDC R30, c[0x0][0x600] ;  /* 0x00018000ff1e7b82 */ /* 0x000e220000000800 */
[----:B-123--:R-:W-:Y:S05]  /*6910*/  @!P0 BRA `(.L_x_161) ;  /* 0x0000000000288947 */ /* 0x00efea0003800000 */
[----:B------:R-:W1:Y:S02]  /*6920*/  LDC R0, c[0x0][0x64c] ;  /* 0x00019300ff007b82 */ /* 0x000e640000000800 */
[----:B-1----:R-:W-:-:S05]  /*6930*/  IADD3 R3, P0, R15, R0, RZ ;  /* 0x000000000f037210 */ /* 0x002fca0007f1e0ff */
        /* <DEDUP_REMOVED lines=8> */
.L_x_161:
[----:B------:R-:W-:Y:S01]  /*69c0*/  ISETP.NE.AND P0, PT, R2, 0x1, PT ;  /* 0x000000010200780c */ /* 0x000fe20003f05270 */
[----:B------:R-:W-:Y:S01]  /*69d0*/  IMAD.MOV R14, RZ, RZ, -R14 ;  /* 0x000000ffff0e7224 */ /* 0x000fe200078e0a0e */
[----:B------:R-:W-:Y:S02]  /*69e0*/  SHF.R.U64 R3, R4, R24, R5 ;  /* 0x0000001804037219 */ /* 0x000fe40000001205 */
[----:B------:R-:W-:Y:S02]  /*69f0*/  LOP3.LUT R0, R13, R98, RZ, 0xc0, !PT ;  /* 0x000000620d007212 */ /* 0x000fe400078ec0ff */
[----:B------:R-:W-:Y:S01]  /*6a00*/  LOP3.LUT R10, R10, R97, RZ, 0xc0, !PT ;  /* 0x000000610a0a7212 */ /* 0x000fe200078ec0ff */
[----:B------:R-:W-:Y:S02]  /*6a10*/  IMAD.MOV R4, RZ, RZ, -R3 ;  /* 0x000000ffff047224 */ /* 0x000fe400078e0a03 */
[----:B------:R-:W-:Y:S02]  /*6a20*/  IMAD R0, R93, R3, R0 ;  /* 0x000000035d007224 */ /* 0x000fe400078e0200 */
[----:B----4-:R-:W-:-:S02]  /*6a30*/  IMAD R3, R4, R28, R15 ;  /* 0x0000001c04037224 */ /* 0x010fc400078e020f */
[----:B------:R-:W-:Y:S02]  /*6a40*/  @P0 IMAD R25, R21, R14, R20 ;  /* 0x0000000e15190224 */ /* 0x000fe400078e0214 */
[----:B0-----:R-:W-:Y:S02]  /*6a50*/  IMAD R5, R3, R30, R10 ;  /* 0x0000001e03057224 */ /* 0x001fe400078e020a */
[----:B------:R-:W-:Y:S02]  /*6a60*/  IMAD R0, R0, R29, R25 ;  /* 0x0000001d00007224 */ /* 0x000fe400078e0219 */
[----:B------:R-:W-:-:S03]  /*6a70*/  IMAD.MOV.U32 R4, RZ, RZ, 0x1 ;  /* 0x00000001ff047424 */ /* 0x000fc600078e00ff */
[----:B------:R-:W-:Y:S02]  /*6a80*/  SEL R100, R5, R0, !P0 ;  /* 0x0000000005647207 */ /* 0x000fe40004000000 */
[----:B------:R-:W-:Y:S02]  /*6a90*/  PRMT R3, R4, 0x7610, R3 ;  /* 0x0000761004037816 */ /* 0x000fe40000000003 */
[----:B------:R-:W-:-:S07]  /*6aa0*/  SEL R0, R0, R5, !P0 ;  /* 0x0000000500007207 */ /* 0x000fce0004000000 */
.L_x_159:
[----:B------:R-:W-:Y:S01]  /*6ab0*/  UIADD3 UR42, UR43, UR42, URZ ;  /* 0x0000002a2b2a7290 */ /* 0x000fe2000fffe03f */
[----:B------:R-:W-:Y:S01]  /*6ac0*/  LOP3.LUT P0, RZ, R3, 0xff, RZ, 0xc0, !PT ;  /* 0x000000ff03ff7812 */ /* 0x000fe2000780c0ff */
[----:B------:R-:W-:Y:S02]  /*6ad0*/  IMAD.MOV.U32 R103, RZ, RZ, R0 ;  /* 0x000000ffff677224 */ /* 0x000fe400078e0000 */
[----:B------:R-:W-:Y:S02]  /*6ae0*/  USHF.R.U32.HI UR4, URZ, 0x2, UR42 ;  /* 0x000000023f047899 */ /* 0x000fe4000801162a */
[----:B------:R-:W-:Y:S02]  /*6af0*/  UISETP.GT.U32.AND UP1, UPT, UR42, 0x3, UPT ;  /* 0x000000032a00788c */ /* 0x000fe4000bf24070 */
[----:B------:R-:W-:Y:S02]  /*6b00*/  ULOP3.LUT UR4, UR4, 0x1, URZ, 0xc0, !UPT ;  /* 0x0000000104047892 */ /* 0x000fe4000f8ec03f */
[----:B------:R-:W-:-:S02]  /*6b10*/  UISETP.LT.U32.AND UP1, UPT, UR43, 0x4, UP1 ;  /* 0x000000042b00788c */ /* 0x000fc40008f21070 */
[----:B------:R-:W-:Y:S02]  /*6b20*/  UISETP.NE.U32.AND UP0, UPT, UR4, 0x1, UPT ;  /* 0x000000010400788c */ /* 0x000fe4000bf05070 */
[----:B------:R-:W-:Y:S02]  /*6b30*/  USEL UR5, URZ, 0x1, !UP1 ;  /* 0x000000013f057887 */ /* 0x000fe4000c800000 */
[----:B------:R-:W-:Y:S02]  /*6b40*/  UISETP.GT.U32.AND UP0, UPT, UR43, 0x3, !UP0 ;  /* 0x000000032b00788c */ /* 0x000fe4000c704070 */
[----:B------:R-:W-:Y:S02]  /*6b50*/  ULOP3.LUT UR42, UR42, 0x3, URZ, 0xc0, !UPT ;  /* 0x000000032a2a7892 */ /* 0x000fe4000f8ec03f */
[----:B------:R-:W-:-:S04]  /*6b60*/  USEL UR4, URZ, 0x1, !UP0 ;  /* 0x000000013f047887 */ /* 0x000fc8000c000000 */
[----:B------:R-:W-:Y:S01]  /*6b70*/  ULOP3.LUT UR40, UR4, UR40, UR5, 0x96, !UPT ;  /* 0x0000002804287292 */ /* 0x000fe2000f8e9605 */
[----:B------:R-:W-:Y:S11]  /*6b80*/  @P0 BRA `(.L_x_162) ;  /* 0xffffffa8003c0947 */ /* 0x000ff6000383ffff */
[----:B------:R-:W-:Y:S05]  /*6b90*/  EXIT ;  /* 0x000000000000794d */ /* 0x000fea0003800000 */
.L_x_7:
        /* <DEDUP_REMOVED lines=26> */
.L_x_164:
[----:B------:R-:W0:Y:S01]  /*6d40*/  LDC.64 R28, c[0x0][0x640] ;  /* 0x00019000ff1c7b82 */ /* 0x000e220000000a00 */
[-CC-:B------:R-:W-:Y:S01]  /*6d50*/  SHF.R.U64 R22, R14, R6.reuse, R15.reuse ;  /* 0x000000060e167219 */ /* 0x180fe2000000120f */
[----:B------:R-:W-:Y:S01]  /*6d60*/  IMAD.MOV.U32 R30, RZ, RZ, 0x1 ;  /* 0x00000001ff1e7424 */ /* 0x000fe200078e00ff */
[----:B------:R-:W-:Y:S02]  /*6d70*/  SHF.R.U32.HI R6, RZ, R6, R15 ;  /* 0x00000006ff067219 */ /* 0x000fe4000001160f */
[----:B------:R-:W-:-:S03]  /*6d80*/  IADD3 R13, P0, RZ, -R22, RZ ;  /* 0x80000016ff0d7210 */ /* 0x000fc60007f1e0ff */
[----:B------:R-:W1:Y:S02]  /*6d90*/  LDC R12, c[0x0][0x618] ;  /* 0x00018600ff0c7b82 */ /* 0x000e640000000800 */
[----:B------:R-:W-:-:S04]  /*6da0*/  IMAD.X R11, RZ, RZ, ~R6, P0 ;  /* 0x000000ffff0b7224 */ /* 0x000fc800000e0e06 */
[-C--:B------:R-:W-:Y:S02]  /*6db0*/  IMAD R6, R11, R24.reuse, RZ ;  /* 0x000000180b067224 */ /* 0x080fe400078e02ff */
[----:B------:R-:W2:Y:S01]  /*6dc0*/  LDC R14, c[0x0][0x608] ;  /* 0x00018200ff0e7b82 */ /* 0x000ea20000000800 */
[----:B------:R-:W-:-:S04]  /*6dd0*/  IMAD.WIDE.U32 R10, R13, R24, R16 ;  /* 0x000000180d0a7225 */ /* 0x000fc800078e0010 */
[----:B------:R-:W-:-:S03]  /*6de0*/  IMAD R13, R13, R25, R6 ;  /* 0x000000190d0d7224 */ /* 0x000fc600078e0206 */
[----:B------:R-:W3:Y:S01]  /*6df0*/  LDC R27, c[0x0][0x658] ;  /* 0x00019600ff1b7b82 */ /* 0x000ee20000000800 */
[----:B------:R-:W-:Y:S01]  /*6e00*/  IMAD.IADD R11, R11, 0x1, R13 ;  /* 0x000000010b0b7824 */ /* 0x000fe200078e020d */
[----:B0-----:R-:W-:-:S04]  /*6e10*/  ISETP.NE.U32.AND P0, PT, R28, RZ, PT ;  /* 0x000000ff1c00720c */ /* 0x001fc80003f05070 */
[----:B------:R-:W-:Y:S02]  /*6e20*/  ISETP.NE.AND.EX P0, PT, R29, RZ, PT, P0 ;  /* 0x000000ff1d00720c */ /* 0x000fe40003f05300 */
[----:B------:R-:W0:Y:S01]  /*6e30*/  LDC R20, c[0x0][0x600] ;  /* 0x00018000ff147b82 */ /* 0x000e220000000800 */
[-CC-:B-1----:R-:W-:Y:S01]  /*6e40*/  SHF.R.U64 R8, R10, R12.reuse, R11.reuse ;  /* 0x0000000c0a087219 */ /* 0x182fe2000000120b */
[----:B------:R-:W-:Y:S01]  /*6e50*/  IMAD.MOV.U32 R10, RZ, RZ, -0x1 ;  /* 0xffffffffff0a7424 */ /* 0x000fe200078e00ff */
[----:B------:R-:W-:-:S05]  /*6e60*/  SHF.R.U32.HI R11, RZ, R12, R11 ;  /* 0x0000000cff0b7219 */ /* 0x000fca000001160b */
[----:B------:R-:W1:Y:S01]  /*6e70*/  LDC R24, c[0x0][0x648] ;  /* 0x00019200ff187b82 */ /* 0x000e620000000800 */
[-CC-:B--2---:R-:W-:Y:S02]  /*6e80*/  SHF.R.U64 R21, R8, R14.reuse, R11.reuse ;  /* 0x0000000e08157219 */ /* 0x184fe4000000120b */
[----:B------:R-:W-:-:S05]  /*6e90*/  SHF.R.U32.HI R6, RZ, R14, R11 ;  /* 0x0000000eff067219 */ /* 0x000fca000001160b */
[----:B------:R-:W2:Y:S01]  /*6ea0*/  LDC R26, c[0x0][0x638] ;  /* 0x00018e00ff1a7b82 */ /* 0x000ea20000000800 */
[-C--:B---3--:R-:W-:Y:S02]  /*6eb0*/  SHF.L.U32 R10, R10, R27.reuse, RZ ;  /* 0x0000001b0a0a7219 */ /* 0x088fe400000006ff */
[-CC-:B------:R-:W-:Y:S02]  /*6ec0*/  SHF.R.U64 R25, R21, R27.reuse, R6.reuse ;  /* 0x0000001b15197219 */ /* 0x180fe40000001206 */
[----:B------:R-:W-:Y:S02]  /*6ed0*/  LOP3.LUT R32, RZ, R10, RZ, 0x33, !PT ;  /* 0x0000000aff207212 */ /* 0x000fe400078e33ff */
[----:B------:R-:W-:Y:S01]  /*6ee0*/  SHF.R.U32.HI R11, RZ, R27, R6 ;  /* 0x0000001bff0b7219 */ /* 0x000fe20000011606 */
[----:B------:R-:W3:Y:S01]  /*6ef0*/  LDC R31, c[0x0][0x610] ;  /* 0x00018400ff1f7b82 */ /* 0x000ee20000000800 */
[----:B------:R-:W-:Y:S01]  /*6f00*/  IMAD.MOV.U32 R10, RZ, RZ, R25 ;  /* 0x000000ffff0a7224 */ /* 0x000fe200078e0019 */
[----:B------:R-:W-:Y:S06]  /*6f10*/  @!P0 BRA `(.L_x_165) ;  /* 0x0000000000288947 */ /* 0x000fec0003800000 */
        /* <DEDUP_REMOVED lines=10> */
.L_x_165:
[----:B------:R-:W-:Y:S02]  /*6fc0*/  ISETP.NE.AND P0, PT, R2, 0x1, PT ;  /* 0x000000010200780c */ /* 0x000fe40003f05270 */
[----:B-1----:R-:W-:Y:S01]  /*6fd0*/  SHF.R.U64 R6, R10, R24, R11 ;  /* 0x000000180a067219 */ /* 0x002fe2000000120b */
[----:B0-----:R-:W-:Y:S01]  /*6fe0*/  VIADD R11, R20, 0xffffffff ;  /* 0xffffffff140b7836 */ /* 0x001fe20000000000 */
[----:B------:R-:W-:Y:S02]  /*6ff0*/  SHF.L.U32 R30, R30, R27, RZ ;  /* 0x0000001b1e1e7219 */ /* 0x000fe400000006ff */
[----:B------:R-:W-:Y:S01]  /*7000*/  LOP3.LUT R5, R21, R32, RZ, 0xc0, !PT ;  /* 0x0000002015057212 */ /* 0x000fe200078ec0ff */
[----:B------:R-:W-:-:S04]  /*7010*/  IMAD.MOV R10, RZ, RZ, -R6 ;  /* 0x000000ffff0a7224 */ /* 0x000fc800078e0a06 */
[----:B------:R-:W-:Y:S01]  /*7020*/  IMAD R6, R30, R6, R5 ;  /* 0x000000061e067224 */ /* 0x000fe200078e0205 */
[----:B------:R-:W-:Y:S01]  /*7030*/  LOP3.LUT R5, R8, R11, RZ, 0xc0, !PT ;  /* 0x0000000b08057212 */ /* 0x000fe200078ec0ff */
[----:B------:R-:W-:Y:S02]  /*7040*/  @P0 IMAD R7, R9, R23, R4 ;  /* 0x0000001709070224 */ /* 0x000fe400078e0204 */
[----:B--2---:R-:W-:Y:S02]  /*7050*/  IMAD R4, R10, R26, R25 ;  /* 0x0000001a0a047224 */ /* 0x004fe400078e0219 */
[----:B---3--:R-:W-:Y:S02]  /*7060*/  IMAD R7, R6, R31, R7 ;  /* 0x0000001f06077224 */ /* 0x008fe400078e0207 */
[----:B------:R-:W-:Y:S02]  /*7070*/  IMAD R4, R4, R20, R5 ;  /* 0x0000001404047224 */ /* 0x000fe400078e0205 */
[----:B------:R-:W-:-:S02]  /*7080*/  IMAD.MOV.U32 R8, RZ, RZ, 0x1 ;  /* 0x00000001ff087424 */ /* 0x000fc400078e00ff */
[----:B------:R-:W-:Y:S01]  /*7090*/  IMAD.MOV.U32 R6, RZ, RZ, R22 ;  /* 0x000000ffff067224 */ /* 0x000fe200078e0016 */
[----:B------:R-:W-:Y:S02]  /*70a0*/  SEL R20, R4, R7, !P0 ;  /* 0x0000000704147207 */ /* 0x000fe40004000000 */
[----:B------:R-:W-:-:S07]  /*70b0*/  SEL R21, R7, R4, !P0 ;  /* 0x0000000407157207 */ /* 0x000fce0004000000 */
.L_x_163:
[----:B------:R-:W-:-:S08]  /*70c0*/  NOP ;  /* 0x0000000000007918 */ /* 0x000fd00000000000 */
[----:B------:R-:W0:-:S00]  /*70d0*/  USETMAXREG.DEALLOC.CTAPOOL 0x28 ;  /* 0x00000028000079c8 */ /* 0x000e0000080e0500 */
[----:B0-----:R-:W-:-:S13]  /*70e0*/  ISETP.NE.AND P0, PT, R3, RZ, PT ;  /* 0x000000ff0300720c */ /* 0x001fda0003f05270 */
[----:B------:R-:W-:Y:S05]  /*70f0*/  @P0 EXIT ;  /* 0x000000000000094d */ /* 0x000fea0003800000 */
[----:B------:R-:W-:Y:S01]  /*7100*/  LOP3.LUT P0, RZ, R8, 0xff, RZ, 0xc0, !PT ;  /* 0x000000ff08ff7812 */ /* 0x000fe2000780c0ff */
[----:B------:R-:W-:Y:S02]  /*7110*/  IMAD.MOV.U32 R3, RZ, RZ, 0x1 ;  /* 0x00000001ff037424 */ /* 0x000fe400078e00ff */
[----:B------:R-:W-:-:S10]  /*7120*/  IMAD.MOV.U32 R8, RZ, RZ, RZ ;  /* 0x000000ffff087224 */ /* 0x000fd400078e00ff */
[----:B------:R-:W-:Y:S05]  /*7130*/  @!P0 BRA `(.L_x_166) ;  /* 0x0000000c005c8947 */ /* 0x000fea0003800000 */
[----:B------:R-:W0:Y:S01]  /*7140*/  LDC R3, c[0x0][0x28c] ;  /* 0x0000a300ff037b82 */ /* 0x000e220000000800 */
[----:B------:R-:W1:Y:S01]  /*7150*/  S2R R12, SR_CgaCtaId ;  /* 0x00000000000c7919 */ /* 0x000e620000008800 */
[----:B------:R-:W-:Y:S01]  /*7160*/  ULDC UR5, c[0x0][0x658] ;  /* 0x0001960000057ab9 */ /* 0x000fe20000000800 */
[----:B------:R-:W-:Y:S01]  /*7170*/  UMOV UR6, 0xffffffff ;  /* 0xffffffff00067882 */ /* 0x000fe20000000000 */
[----:B------:R-:W-:Y:S01]  /*7180*/  BSSY B0, `(.L_x_166) ;  /* 0x00000d2000007945 */ /* 0x000fe20003800000 */
[----:B------:R-:W-:Y:S01]  /*7190*/  USHF.L.U32 UR6, UR6, UR5, URZ ;  /* 0x0000000506067299 */ /* 0x000fe2000800063f */
[----:B------:R-:W-:Y:S01]  /*71a0*/  IMAD.MOV.U32 R10, RZ, RZ, 0x1 ;  /* 0x00000001ff0a7424 */ /* 0x000fe200078e00ff */
[----:B------:R-:W-:Y:S01]  /*71b0*/  LOP3.LUT R19, R18, 0x2, RZ, 0xfc, !PT ;  /* 0x0000000212137812 */ /* 0x000fe200078efcff */
[----:B------:R-:W-:Y:S01]  /*71c0*/  IMAD.MOV.U32 R8, RZ, RZ, RZ ;  /* 0x000000ffff087224 */ /* 0x000fe200078e00ff */
[----:B------:R-:W-:Y:S01]  /*71d0*/  ULDC UR4, c[0x0][0x600] ;  /* 0x0001800000047ab9 */ /* 0x000fe20000000800 */
[----:B------:R-:W-:Y:S01]  /*71e0*/  UMOV UR7, 0x1 ;  /* 0x0000000100077882 */ /* 0x000fe20000000000 */
[----:B------:R-:W-:-:S02]  /*71f0*/  UIADD3 UR4, UR4, -0x1, URZ ;  /* 0xffffffff04047890 */ /* 0x000fc4000fffe03f */
[----:B------:R-:W-:Y:S02]  /*7200*/  USHF.L.U32 UR5, UR7, UR5, URZ ;  /* 0x0000000507057299 */ /* 0x000fe4000800063f */
[----:B------:R-:W-:Y:S01]  /*7210*/  ULOP3.LUT UR6, URZ, UR6, URZ, 0x33, !UPT ;  /* 0x000000063f067292 */ /* 0x000fe2000f8e333f */
[----:B------:R-:W-:Y:S01]  /*7220*/  ULDC.64 UR30, c[0x0][0x198] ;  /* 0x00006600001e7ab9 */ /* 0x000fe20000000a00 */
[----:B0-----:R-:W-:-:S05]  /*7230*/  VIADD R3, R3, 0x7f ;  /* 0x0000007f03037836 */ /* 0x001fca0000000000 */
[----:B------:R-:W-:-:S04]  /*7240*/  SHF.R.S32.HI R4, RZ, 0x1f, R3 ;  /* 0x0000001fff047819 */ /* 0x000fc80000011403 */
[----:B------:R-:W-:Y:S01]  /*7250*/  LEA.HI R4, R4, R3, RZ, 0x7 ;  /* 0x0000000304047211 */ /* 0x000fe200078f38ff */
[C---:B-1----:R-:W-:Y:S02]  /*7260*/  IMAD.SHL.U32 R11, R12.reuse, 0x40, RZ ;  /* 0x000000400c0b7824 */ /* 0x042fe400078e00ff */
[----:B------:R-:W-:Y:S01]  /*7270*/  IMAD.SHL.U32 R12, R12, 0x1000, RZ ;  /* 0x000010000c0c7824 */ /* 0x000fe200078e00ff */
[----:B------:R-:W-:Y:S01]  /*7280*/  SHF.R.S32.HI R9, RZ, 0x7, R4 ;  /* 0x00000007ff097819 */ /* 0x000fe20000011404 */
[----:B------:R-:W-:Y:S01]  /*7290*/  IMAD.MOV.U32 R3, RZ, RZ, 0x1 ;  /* 0x00000001ff037424 */ /* 0x000fe200078e00ff */
[----:B------:R-:W-:Y:S02]  /*72a0*/  LOP3.LUT R11, R11, 0x40, RZ, 0xc0, !PT ;  /* 0x000000400b0b7812 */ /* 0x000fe400078ec0ff */
[----:B------:R-:W-:Y:S01]  /*72b0*/  LOP3.LUT R12, R12, 0x1000, RZ, 0xc0, !PT ;  /* 0x000010000c0c7812 */ /* 0x000fe200078ec0ff */
[----:B------:R-:W-:-:S07]  /*72c0*/  VIADD R13, R9, 0x1 ;  /* 0x00000001090d7836 */ /* 0x000fce0000000000 */
.L_x_177:
[----:B------:R-:W-:-:S03]  /*72d0*/  UMOV UR7, 0xffffffff ;  /* 0xffffffff00077882 */ /* 0x000fc60000000000 */
[----:B------:R-:W-:Y:S05]  /*72e0*/  BRA.DIV UR7, `(.L_x_167) ;  /* 0x0000000e07d87947 */ /* 0x000fea000b800000 */
[----:B------:R-:W-:-:S13]  /*72f0*/  ELECT P6, URZ, PT ;  /* 0x00000000003f782f */ /* 0x000fda00038c0000 */
.L_x_188:
[----:B------:R-:W0:Y:S01]  /*7300*/  LDC R4, c[0x0][0x28c] ;  /* 0x0000a300ff047b82 */ /* 0x000e220000000800 */
[----:B------:R-:W-:Y:S01]  /*7310*/  BSSY B1, `(.L_x_168) ;  /* 0x0000044000017945 */ /* 0x000fe20003800000 */
[----:B0-----:R-:W-:-:S13]  /*7320*/  ISETP.LT.OR P6, PT, R4, 0x1, !P6 ;  /* 0x000000010400780c */ /* 0x001fda00077c1670 */
[----:B------:R-:W-:Y:S05]  /*7330*/  @P6 BRA `(.L_x_169) ;  /* 0x0000000400046947 */ /* 0x000fea0003800000 */
[----:B------:R-:W-:Y:S02]  /*7340*/  IMAD.SHL.U32 R21, R21, 0x80, RZ ;  /* 0x0000008015157824 */ /* 0x000fe400078e00ff */
[----:B------:R-:W-:Y:S02]  /*7350*/  IMAD R20, R20, 0x80, R11 ;  /* 0x0000008014147824 */ /* 0x000fe400078e020b */
[----:B------:R-:W-:Y:S02]  /*7360*/  IMAD.MOV.U32 R24, RZ, RZ, RZ ;  /* 0x000000ffff187224 */ /* 0x000fe400078e00ff */
[----:B------:R-:W-:Y:S02]  /*7370*/  IMAD.MOV.U32 R4, RZ, RZ, R13 ;  /* 0x000000ffff047224 */ /* 0x000fe400078e000d */
[----:B------:R-:W-:Y:S02]  /*7380*/  IMAD.MOV.U32 R5, RZ, RZ, R3 ;  /* 0x000000ffff057224 */ /* 0x000fe400078e0003 */
[----:B------:R-:W-:-:S07]  /*7390*/  IMAD.MOV.U32 R7, RZ, RZ, R8 ;  /* 0x000000ffff077224 */ /* 0x000fce00078e0008 */
.L_x_172:
[----:B------:R-:W0:Y:S01]  /*73a0*/  S2R R15, SR_CgaCtaId ;  /* 0x00000000000f7919 */ /* 0x000e220000008800 */
[----:B------:R-:W-:Y:S02]  /*73b0*/  MOV R14, 0x400 ;  /* 0x00000400000e7802 */ /* 0x000fe40000000f00 */
[----:B------:R-:W-:Y:S02]  /*73c0*/  ISETP.NE.AND P1, PT, R0, RZ, PT ;  /* 0x000000ff0000720c */ /* 0x000fe40003f25270 */
[----:B0-----:R-:W-:Y:S02]  /*73d0*/  LEA R22, R15, R14, 0x18 ;  /* 0x0000000e0f167211 */ /* 0x001fe400078ec0ff */
[----:B------:R-:W-:-:S09]  /*73e0*/  SHF.L.U32 R14, R5, 0x1f, RZ ;  /* 0x0000001f050e7819 */ /* 0x000fd200000006ff */
[----:B------:R-:W0:Y:S01]  /*73f0*/  @!P1 LDC R15, c[0x0][0x500] ;  /* 0x00014000ff0f9b82 */ /* 0x000e220000000800 */
[----:B------:R-:W-:-:S04]  /*7400*/  IMAD R23, R7, 0x8, R22 ;  /* 0x0000000807177824 */ /* 0x000fc800078e0216 */
[----:B------:R-:W1:Y:S02]  /*7410*/  SYNCS.PHASECHK.TRANS64.TRYWAIT P0, [R23+URZ+0x20], R14 ;  /* 0x0000200e170075a7 */ /* 0x000e64000800017f */
[----:B-1----:R-:W-:Y:S05]  /*7420*/  @!P0 BRA `(.L_x_170) ;  /* 0x0000000c00a88947 */ /* 0x002fea0003800000 */
.L_x_189:
[----:B-1----:R-:W-:Y:S01]  /*7430*/  PRMT R14, R19, 0x9910, RZ ;  /* 0x00009910130e7816 */ /* 0x002fe200000000ff */
[----:B0-----:R0:W-:Y:S03]  /*7440*/  @!P1 SYNCS.ARRIVE.TRANS64 RZ, [R23+URZ], R15 ;  /* 0x0000000f17ff99a7 */ /* 0x0011e6000800003f */
[----:B------:R-:W-:-:S13]  /*7450*/  ISETP.NE.AND P0, PT, R14, 0x2, PT ;  /* 0x000000020e00780c */ /* 0x000fda0003f05270 */
[----:B0-----:R-:W-:Y:S05]  /*7460*/  @P0 BRA `(.L_x_171) ;  /* 0x0000000000040947 */ /* 0x001fea0003800000 */
[----:B------:R-:W-:Y:S01]  /*7470*/  BPT.TRAP 0x1 ;  /* 0x000000040000795c */ /* 0x000fe20000300000 */
.L_x_171:
[----:B------:R-:W-:Y:S01]  /*7480*/  IMAD R14, R7, 0x8000, R22 ;  /* 0x00008000070e7824 */ /* 0x000fe200078e0216 */
[----:B------:R-:W-:Y:S01]  /*7490*/  R2UR UR34, R24 ;  /* 0x00000000182272ca */ /* 0x000fe200000e0000 */
[----:B------:R-:W-:Y:S01]  /*74a0*/  VIADD R4, R4, 0xffffffff ;  /* 0xffffffff04047836 */ /* 0x000fe20000000000 */
[----:B------:R-:W-:Y:S01]  /*74b0*/  R2UR UR33, R23 ;  /* 0x00000000172172ca */ /* 0x000fe200000e0000 */
[----:B------:R-:W-:Y:S01]  /*74c0*/  UIADD3 UR14, UP0, UR30, 0xf0, URZ ;  /* 0x000000f01e0e7890 */ /* 0x000fe2000ff1e03f */
[----:B------:R-:W-:Y:S01]  /*74d0*/  R2UR UR24, R14 ;  /* 0x000000000e1872ca */ /* 0x000fe200000e0000 */
[----:B------:R-:W-:Y:S01]  /*74e0*/  IMAD R14, R7, 0x4000, R12 ;  /* 0x00004000070e7824 */ /* 0x000fe200078e020c */
[----:B------:R-:W-:Y:S01]  /*74f0*/  R2UR UR36, R6 ;  /* 0x00000000062472ca */ /* 0x000fe200000e0000 */
[----:B------:R-:W-:Y:S01]  /*7500*/  UIADD3 UR42, UP1, UR30, 0x1f0, URZ ;  /* 0x000001f01e2a7890 */ /* 0x000fe2000ff3e03f */
[----:B------:R-:W-:Y:S01]  /*7510*/  R2UR UR35, R21 ;  /* 0x00000000152372ca */ /* 0x000fe200000e0000 */
[----:B------:R-:W-:Y:S01]  /*7520*/  IMAD R14, R14, 0x2, R22 ;  /* 0x000000020e0e7824 */ /* 0x000fe200078e0216 */
[----:B------:R-:W-:Y:S01]  /*7530*/  R2UR UR19, R20 ;  /* 0x00000000141372ca */ /* 0x000fe200000e0000 */
[----:B------:R-:W-:Y:S01]  /*7540*/  UIADD3.X UR15, URZ, UR31, URZ, UP0, !UPT ;  /* 0x0000001f3f0f7290 */ /* 0x000fe200087fe43f */
[----:B------:R-:W-:Y:S01]  /*7550*/  ISETP.GT.AND P1, PT, R4, 0x1, PT ;  /* 0x000000010400780c */ /* 0x000fe20003f24270 */
[----:B------:R-:W-:Y:S01]  /*7560*/  UIADD3 UR26, UR34, 0x40, URZ ;  /* 0x00000040221a7890 */ /* 0x000fe2000fffe03f */
[----:B------:R-:W-:Y:S01]  /*7570*/  R2UR UR8, R14 ;  /* 0x000000000e0872ca */ /* 0x000fe200000e0000 */
[----:B------:R-:W-:Y:S01]  /*7580*/  UIADD3.X UR43, URZ, UR31, URZ, UP1, !UPT ;  /* 0x0000001f3f2b7290 */ /* 0x000fe20008ffe43f */
[----:B------:R-:W-:Y:S01]  /*7590*/  VIADD R7, R7, 0x1 ;  /* 0x0000000107077836 */ /* 0x000fe20000000000 */
[----:B------:R-:W-:Y:S01]  /*75a0*/  UIADD3 UR32, UR24, 0x100, URZ ;  /* 0x0000010018207890 */ /* 0x000fe2000fffe03f */
[----:B------:R-:W-:Y:S01]  /*75b0*/  VIADD R24, R24, 0x80 ;  /* 0x0000008018187836 */ /* 0x000fe20000000000 */
[----:B------:R-:W-:Y:S01]  /*75c0*/  UIADD3 UR24, UR24, 0x4100, URZ ;  /* 0x0000410018187890 */ /* 0x000fe2000fffe03f */
[----:B------:R-:W-:Y:S01]  /*75d0*/  UMOV UR22, 0x0 ;  /* 0x0000000000167882 */ /* 0x000fe20000000000 */
[----:B------:R-:W-:Y:S01]  /*75e0*/  UMOV UR23, 0x10000000 ;  /* 0x1000000000177882 */ /* 0x000fe20000000000 */
[----:B------:R-:W-:Y:S01]  /*75f0*/  ISETP.NE.AND P0, PT, R7, 0x4, PT ;  /* 0x000000040700780c */ /* 0x000fe20003f05270 */
[----:B------:R-:W-:Y:S01]  /*7600*/  UMOV UR25, UR33 ;  /* 0x0000002100197c82 */ /* 0x000fe20008000000 */
[----:B------:R-:W-:Y:S01]  /*7610*/  UMOV UR28, UR36 ;  /* 0x00000024001c7c82 */ /* 0x000fe20008000000 */
[----:B------:R-:W-:-:S02]  /*7620*/  UMOV UR27, UR35 ;  /* 0x00000023001b7c82 */ /* 0x000fc40008000000 */
[----:B------:R-:W-:Y:S01]  /*7630*/  UIADD3 UR16, UR8, 0x20100, URZ ;  /* 0x0002010008107890 */ /* 0x000fe2000fffe03f */
[----:B------:R0:W-:Y:S01]  /*7640*/  UTMALDG.3D [UR32], [UR14], desc[UR22] ;  /* 0x000016200e0075b4 */ /* 0x0001e20008011000 */
[----:B------:R-:W-:Y:S01]  /*7650*/  UIADD3 UR8, UR8, 0x24100, URZ ;  /* 0x0002410008087890 */ /* 0x000fe2000fffe03f */
[----:B------:R-:W-:Y:S01]  /*7660*/  SEL R14, RZ, 0x1, P0 ;  /* 0x00000001ff0e7807 */ /* 0x000fe20000000000 */
[----:B------:R-:W-:Y:S01]  /*7670*/  UMOV UR7, 0x30000 ;  /* 0x0003000000077882 */ /* 0x000fe20000000000 */
[----:B------:R-:W-:Y:S01]  /*7680*/  UMOV UR17, UR33 ;  /* 0x0000002100117c82 */ /* 0x000fe20008000000 */
[----:B------:R-:W-:Y:S01]  /*7690*/  UMOV UR18, UR34 ;  /* 0x0000002200127c82 */ /* 0x000fe20008000000 */
[----:B------:R-:W-:Y:S01]  /*76a0*/  UMOV UR20, UR36 ;  /* 0x0000002400147c82 */ /* 0x000fe20008000000 */
[----:B------:R-:W-:Y:S01]  /*76b0*/  UMOV UR9, UR33 ;  /* 0x0000002100097c82 */ /* 0x000fe20008000000 */
[----:B------:R-:W-:Y:S01]  /*76c0*/  UMOV UR11, UR19 ;  /* 0x00000013000b7c82 */ /* 0x000fe20008000000 */
[----:B------:R-:W-:Y:S01]  /*76d0*/  UMOV UR12, UR36 ;  /* 0x00000024000c7c82 */ /* 0x000fe20008000000 */
[----:B------:R0:W-:Y:S01]  /*76e0*/  UTMALDG.3D [UR24], [UR14], desc[UR22] ;  /* 0x000016180e0075b4 */ /* 0x0001e20008011000 */
[----:B------:R-:W-:Y:S01]  /*76f0*/  UMOV UR10, UR26 ;  /* 0x0000001a000a7c82 */ /* 0x000fe20008000000 */
[----:B------:R-:W-:-:S02]  /*7700*/  LOP3.LUT R5, R5, R14, RZ, 0x3c, !PT ;  /* 0x0000000e05057212 */ /* 0x000fc400078e3cff */
[----:B------:R-:W-:Y:S01]  /*7710*/  SEL R7, R7, RZ, P0 ;  /* 0x000000ff07077207 */ /* 0x000fe20000000000 */
[----:B------:R0:W-:Y:S01]  /*7720*/  UTMALDG.3D.MULTICAST [UR16], [UR42], UR7, desc[UR22] ;  /* 0x000016102a0073b4 */ /* 0x0001e20008011807 */
[----:B------:R0:W-:Y:S02]  /*7730*/  UTMALDG.3D.MULTICAST [UR8], [UR42], UR7, desc[UR22] ;  /* 0x000016082a0073b4 */ /* 0x0001e40008011807 */
[----:B0-----:R-:W-:Y:S05]  /*7740*/  @P1 BRA `(.L_x_172) ;  /* 0xfffffffc00141947 */ /* 0x001fea000383ffff */
.L_x_169:
[----:B------:R-:W-:Y:S05]  /*7750*/  BSYNC B1 ;  /* 0x0000000000017941 */ /* 0x000fea0003800000 */
.L_x_168:
[----:B------:R-:W-:Y:S01]  /*7760*/  LOP3.LUT P1, RZ, R10, 0xff, RZ, 0xc0, !PT ;  /* 0x000000ff0aff7812 */ /* 0x000fe2000782c0ff */
[----:B------:R-:W-:Y:S01]  /*7770*/  IMAD.IADD R8, R9, 0x1, R8 ;  /* 0x0000000109087824 */ /* 0x000fe200078e0208 */
[----:B------:R-:W-:Y:S01]  /*7780*/  IADD3 R16, P2, R16, UR38, RZ ;  /* 0x0000002610107c10 */ /* 0x000fe2000ff5e0ff */
[----:B------:R-:W-:Y:S01]  /*7790*/  ULDC.64 UR8, c[0x0][0x650] ;  /* 0x0001940000087ab9 */ /* 0x000fe20000000a00 */
[----:B------:R-:W-:Y:S01]  /*77a0*/  BSSY B1, `(.L_x_173) ;  /* 0x000006d000017945 */ /* 0x000fe20003800000 */
[----:B------:R-:W-:Y:S01]  /*77b0*/  IMAD.MOV.U32 R21, RZ, RZ, -0x1 ;  /* 0xffffffffff157424 */ /* 0x000fe200078e00ff */
[----:B------:R-:W-:Y:S01]  /*77c0*/  SHF.R.U32.HI R4, RZ, 0x2, R8 ;  /* 0x00000002ff047819 */ /* 0x000fe20000011608 */
[----:B------:R-:W-:Y:S01]  /*77d0*/  IMAD.MOV.U32 R20, RZ, RZ, -0x1 ;  /* 0xffffffffff147424 */ /* 0x000fe200078e00ff */
[----:B------:R-:W-:Y:S02]  /*77e0*/  ISETP.GT.U32.AND P0, PT, R8, 0x3, PT ;  /* 0x000000030800780c */ /* 0x000fe40003f04070 */
[----:B------:R-:W-:-:S02]  /*77f0*/  LOP3.LUT R4, R4, 0x1, RZ, 0xc0, !PT ;  /* 0x0000000104047812 */ /* 0x000fc400078ec0ff */
[----:B------:R-:W-:Y:S01]  /*7800*/  ISETP.LT.U32.AND P0, PT, R9, 0x4, P0 ;  /* 0x000000040900780c */ /* 0x000fe20000701070 */
[----:B------:R-:W0:Y:S01]  /*7810*/  @P1 S2R R6, SR_CgaCtaId ;  /* 0x0000000000061919 */ /* 0x000e220000008800 */
[----:B------:R-:W-:Y:S02]  /*7820*/  @P1 MOV R5, 0x400 ;  /* 0x0000040000051802 */ /* 0x000fe40000000f00 */
[----:B------:R-:W-:Y:S02]  /*7830*/  IADD3.X R17, R17, UR41, RZ, P2, !PT ;  /* 0x0000002911117c10 */ /* 0x000fe400097fe4ff */
[----:B------:R-:W-:Y:S02]  /*7840*/  ISETP.GE.U32.AND P2, PT, R16, UR8, PT ;  /* 0x0000000810007c0c */ /* 0x000fe4000bf46070 */
[----:B------:R-:W-:Y:S02]  /*7850*/  LOP3.LUT R8, R8, 0x3, RZ, 0xc0, !PT ;  /* 0x0000000308087812 */ /* 0x000fe400078ec0ff */
[----:B------:R-:W-:-:S02]  /*7860*/  PRMT R10, RZ, 0x7610, R10 ;  /* 0x00007610ff0a7816 */ /* 0x000fc4000000000a */
[----:B0-----:R-:W-:Y:S01]  /*7870*/  @P1 LEA R5, R6, R5, 0x18 ;  /* 0x0000000506051211 */ /* 0x001fe200078ec0ff */
[----:B------:R-:W-:-:S03]  /*7880*/  IMAD.MOV.U32 R6, RZ, RZ, -0x1 ;  /* 0xffffffffff067424 */ /* 0x000fc600078e00ff */
[----:B------:R0:W-:Y:S01]  /*7890*/  @P1 SYNCS.ARRIVE.TRANS64.A1T0 RZ, [R5+URZ+0x58], RZ ;  /* 0x000058ff05ff19a7 */ /* 0x0001e2000810003f */
[----:B------:R-:W-:Y:S02]  /*78a0*/  ISETP.NE.U32.AND P1, PT, R4, 0x1, PT ;  /* 0x000000010400780c */ /* 0x000fe40003f25070 */
[----:B------:R-:W-:Y:S02]  /*78b0*/  SEL R4, RZ, 0x1, !P0 ;  /* 0x00000001ff047807 */ /* 0x000fe40004000000 */
[----:B------:R-:W-:Y:S02]  /*78c0*/  ISETP.GE.U32.AND.EX P0, PT, R17, UR9, PT, P2 ;  /* 0x0000000911007c0c */ /* 0x000fe4000bf06120 */
[----:B------:R-:W-:-:S04]  /*78d0*/  ISETP.GT.U32.AND P1, PT, R9, 0x3, !P1 ;  /* 0x000000030900780c */ /* 0x000fc80004f24070 */
[----:B0-----:R-:W-:-:S04]  /*78e0*/  SEL R5, RZ, 0x1, !P1 ;  /* 0x00000001ff057807 */ /* 0x001fc80004800000 */
[--C-:B------:R-:W-:Y:S02]  /*78f0*/  LOP3.LUT R3, R5, R3, R4.reuse, 0x96, !PT ;  /* 0x0000000305037212 */ /* 0x100fe400078e9604 */
[----:B------:R-:W-:Y:S01]  /*7900*/  PRMT R4, RZ, 0x7610, R4 ;  /* 0x00007610ff047816 */ /* 0x000fe20000000004 */
[----:B------:R-:W-:Y:S06]  /*7910*/  @P0 BRA `(.L_x_174) ;  /* 0x0000000400540947 */ /* 0x000fec0003800000 */
[----:B------:R-:W0:Y:S01]  /*7920*/  S2R R15, SR_CTAID.X ;  /* 0x00000000000f7919 */ /* 0x000e220000002500 */
[----:B------:R-:W-:Y:S01]  /*7930*/  ULDC.64 UR8, c[0x0][0x628] ;  /* 0x00018a0000087ab9 */ /* 0x000fe20000000a00 */
[----:B------:R-:W-:Y:S01]  /*7940*/  ULDC UR10, c[0x0][0x630] ;  /* 0x00018c00000a7ab9 */ /* 0x000fe20000000800 */
[----:B------:R-:W-:Y:S01]  /*7950*/  ISETP.NE.U32.AND P0, PT, RZ, UR8, PT ;  /* 0x00000008ff007c0c */ /* 0x000fe2000bf05070 */
[----:B------:R-:W1:Y:S01]  /*7960*/  S2R R20, SR_CTAID.Y ;  /* 0x0000000000147919 */ /* 0x000e620000002600 */
[----:B------:R-:W-:Y:S01]  /*7970*/  ULDC UR11, c[0x0][0x150] ;  /* 0x00005400000b7ab9 */ /* 0x000fe20000000800 */
[----:B------:R-:W-:Y:S01]  /*7980*/  IMAD.MOV.U32 R4, RZ, RZ, R16 ;  /* 0x000000ffff047224 */ /* 0x000fe200078e0010 */
[----:B------:R-:W-:Y:S01]  /*7990*/  ISETP.NE.AND.EX P0, PT, RZ, UR9, PT, P0 ;  /* 0x00000009ff007c0c */ /* 0x000fe2000bf05300 */
[----:B------:R-:W-:Y:S01]  /*79a0*/  IMAD.MOV.U32 R5, RZ, RZ, R17 ;  /* 0x000000ffff057224 */ /* 0x000fe200078e0011 */
[----:B0-----:R-:W-:-:S11]  /*79b0*/  I2FP.F32.U32 R22, R15 ;  /* 0x0000000f00167245 */ /* 0x001fd60000201000 */
[----:B------:R-:W-:Y:S05]  /*79c0*/  @!P0 BRA `(.L_x_175) ;  /* 0x0000000000288947 */ /* 0x000fea0003800000 */
[----:B------:R-:W-:Y:S02]  /*79d0*/  ULDC UR7, c[0x0][0x634] ;  /* 0x00018d0000077ab9 */ /* 0x000fe40000000800 */
[----:B------:R-:W-:-:S05]  /*79e0*/  IADD3 R5, P0, R16, UR7, RZ ;  /* 0x0000000710057c10 */ /* 0x000fca000ff1e0ff */
[----:B------:R-:W-:-:S04]  /*79f0*/  IMAD.X R21, RZ, RZ, R17, P0 ;  /* 0x000000ffff157224 */ /* 0x000fc800000e0611 */
[----:B------:R-:W-:-:S04]  /*7a00*/  IMAD.WIDE.U32 R6, R21, UR8, RZ ;  /* 0x0000000815067c25 */ /* 0x000fc8000f8e00ff */
[----:B------:R-:W-:-:S04]  /*7a10*/  IMAD.WIDE.U32 R6, P0, R5, UR9, R6 ;  /* 0x0000000905067c25 */ /* 0x000fc8000f800006 */
[----:B------:R-:W-:-:S04]  /*7a20*/  IMAD.WIDE.U32 R4, R5, UR8, RZ ;  /* 0x0000000805047c25 */ /* 0x000fc8000f8e00ff */
[----:B------:R-:W-:Y:S01]  /*7a30*/  IMAD.MOV.U32 R4, RZ, RZ, R7 ;  /* 0x000000ffff047224 */ /* 0x000fe200078e0007 */
[----:B------:R-:W-:Y:S01]  /*7a40*/  IADD3 RZ, P1, R5, R6, RZ ;  /* 0x0000000605ff7210 */ /* 0x000fe20007f3e0ff */
[----:B------:R-:W-:-:S04]  /*7a50*/  IMAD.X R5, RZ, RZ, RZ, P0 ;  /* 0x000000ffff057224 */ /* 0x000fc800000e06ff */
[----:B------:R-:W-:-:S08]  /*7a60*/  IMAD.WIDE.U32.X R4, R21, UR9, R4, P1 ;  /* 0x0000000915047c25 */ /* 0x000fd000088e0404 */
.L_x_175:
[--C-:B------:R-:W-:Y:S01]  /*7a70*/  SHF.R.U64 R14, R4, UR10, R5.reuse ;  /* 0x0000000a040e7c19 */ /* 0x100fe20008001205 */
[----:B------:R-:W-:Y:S01]  /*7a80*/  FMUL R22, R22, UR11 ;  /* 0x0000000b16167c20 */ /* 0x000fe20008400000 */
[----:B------:R-:W-:Y:S01]  /*7a90*/  SHF.R.U32.HI R4, RZ, UR10, R5 ;  /* 0x0000000aff047c19 */ /* 0x000fe20008011605 */
[----:B------:R-:W0:Y:S01]  /*7aa0*/  LDC R6, c[0x0][0x144] ;  /* 0x00005100ff067b82 */ /* 0x000e220000000800 */
[----:B------:R-:W-:Y:S01]  /*7ab0*/  IADD3 R5, P0, RZ, -R14, RZ ;  /* 0x8000000eff057210 */ /* 0x000fe20007f1e0ff */
[----:B------:R-:W-:Y:S01]  /*7ac0*/  ULDC UR7, c[0x0][0x154] ;  /* 0x0000550000077ab9 */ /* 0x000fe20000000800 */
[----:B-1----:R-:W-:Y:S01]  /*7ad0*/  I2FP.F32.U32 R7, R20 ;  /* 0x0000001400077245 */ /* 0x002fe20000201000 */
[----:B------:R-:W1:Y:S01]  /*7ae0*/  F2I.U32.TRUNC.NTZ R22, R22 ;  /* 0x0000001600167305 */ /* 0x000e62000020f000 */
[----:B------:R-:W-:Y:S01]  /*7af0*/  ULDC.64 UR8, c[0x0][0x620] ;  /* 0x0001880000087ab9 */ /* 0x000fe20000000a00 */
[----:B------:R-:W-:Y:S01]  /*7b00*/  IMAD.X R4, RZ, RZ, ~R4, P0 ;  /* 0x000000ffff047224 */ /* 0x000fe200000e0e04 */
[----:B------:R-:W-:Y:S01]  /*7b10*/  ISETP.NE.AND P2, PT, R2, 0x1, PT ;  /* 0x000000010200780c */ /* 0x000fe20003f45270 */
[----:B------:R-:W-:Y:S01]  /*7b20*/  FMUL R23, R7, UR7 ;  /* 0x0000000707177c20 */ /* 0x000fe20008400000 */
[----:B------:R-:W2:Y:S01]  /*7b30*/  LDC R25, c[0x0][0x148] ;  /* 0x00005200ff197b82 */ /* 0x000ea20000000800 */
[----:B------:R-:W-:Y:S01]  /*7b40*/  IMAD R4, R4, UR8, RZ ;  /* 0x0000000804047c24 */ /* 0x000fe2000f8e02ff */
[----:B------:R-:W-:-:S03]  /*7b50*/  ULDC UR7, c[0x0][0x618] ;  /* 0x0001860000077ab9 */ /* 0x000fc60000000800 */
[----:B------:R-:W3:Y:S01]  /*7b60*/  F2I.U32.TRUNC.NTZ R23, R23 ;  /* 0x0000001700177305 */ /* 0x000ee2000020f000 */
[C---:B------:R-:W-:Y:S02]  /*7b70*/  IMAD R7, R5.reuse, UR9, R4 ;  /* 0x0000000905077c24 */ /* 0x040fe4000f8e0204 */
[----:B------:R-:W-:Y:S01]  /*7b80*/  IMAD.WIDE.U32 R4, R5, UR8, R16 ;  /* 0x0000000805047c25 */ /* 0x000fe2000f8e0010 */
[----:B------:R-:W-:Y:S02]  /*7b90*/  ULDC.64 UR8, c[0x0][0x640] ;  /* 0x0001900000087ab9 */ /* 0x000fe40000000a00 */
[----:B------:R-:W-:Y:S01]  /*7ba0*/  ISETP.NE.U32.AND P0, PT, RZ, UR8, PT ;  /* 0x00000008ff007c0c */ /* 0x000fe2000bf05070 */
[----:B------:R-:W-:Y:S02]  /*7bb0*/  IMAD.IADD R5, R5, 0x1, R7 ;  /* 0x0000000105057824 */ /* 0x000fe400078e0207 */
[----:B-1----:R-:W-:Y:S01]  /*7bc0*/  IMAD.MOV R22, RZ, RZ, -R22 ;  /* 0x000000ffff167224 */ /* 0x002fe200078e0a16 */
[----:B------:R-:W-:-:S02]  /*7bd0*/  ISETP.NE.AND.EX P0, PT, RZ, UR9, PT, P0 ;  /* 0x00000009ff007c0c */ /* 0x000fc4000bf05300 */
[----:B------:R-:W-:Y:S01]  /*7be0*/  SHF.R.U64 R21, R4, UR7, R5 ;  /* 0x0000000704157c19 */ /* 0x000fe20008001205 */
[----:B0-----:R-:W-:Y:S01]  /*7bf0*/  IMAD R15, R6, R22, R15 ;  /* 0x00000016060f7224 */ /* 0x001fe200078e020f */
[----:B------:R-:W-:Y:S01]  /*7c00*/  SHF.R.U32.HI R4, RZ, UR7, R5 ;  /* 0x00000007ff047c19 */ /* 0x000fe20008011605 */
[----:B------:R-:W-:Y:S01]  /*7c10*/  ULDC UR7, c[0x0][0x608] ;  /* 0x0001820000077ab9 */ /* 0x000fe20000000800 */
[----:B---3--:R-:W-:Y:S02]  /*7c20*/  IMAD.MOV R6, RZ, RZ, -R23 ;  /* 0x000000ffff067224 */ /* 0x008fe400078e0a17 */
[--C-:B------:R-:W-:Y:S02]  /*7c30*/  SHF.R.U64 R22, R21, UR7, R4.reuse ;  /* 0x0000000715167c19 */ /* 0x100fe40008001204 */
[----:B------:R-:W-:Y:S01]  /*7c40*/  SHF.R.U32.HI R5, RZ, UR7, R4 ;  /* 0x00000007ff057c19 */ /* 0x000fe20008011604 */
[----:B------:R-:W-:Y:S01]  /*7c50*/  ULDC UR7, c[0x0][0x658] ;  /* 0x0001960000077ab9 */ /* 0x000fe20000000800 */
[----:B--2---:R-:W-:-:S02]  /*7c60*/  @P2 IMAD R15, R25, R6, R20 ;  /* 0x00000006190f2224 */ /* 0x004fc400078e0214 */
[--C-:B------:R-:W-:Y:S02]  /*7c70*/  SHF.R.U64 R20, R22, UR7, R5.reuse ;  /* 0x0000000716147c19 */ /* 0x100fe40008001205 */
[----:B------:R-:W-:-:S03]  /*7c80*/  SHF.R.U32.HI R23, RZ, UR7, R5 ;  /* 0x00000007ff177c19 */ /* 0x000fc60008011605 */
[----:B------:R-:W-:Y:S02]  /*7c90*/  IMAD.MOV.U32 R6, RZ, RZ, R20 ;  /* 0x000000ffff067224 */ /* 0x000fe400078e0014 */
[----:B------:R-:W-:Y:S01]  /*7ca0*/  IMAD.MOV.U32 R5, RZ, RZ, R23 ;  /* 0x000000ffff057224 */ /* 0x000fe200078e0017 */
[----:B------:R-:W-:Y:S06]  /*7cb0*/  @!P0 BRA `(.L_x_176) ;  /* 0x00000000002c8947 */ /* 0x000fec0003800000 */
        /* <DEDUP_REMOVED lines=9> */
[----:B------:R-:W-:-:S04]  /*7d50*/  IMAD.WIDE.U32.X R4, R23, UR9, R4, P1 ;  /* 0x0000000917047c25 */ /* 0x000fc800088e0404 */
[----:B------:R-:W-:-:S07]  /*7d60*/  IMAD.MOV.U32 R6, RZ, RZ, R4 ;  /* 0x000000ffff067224 */ /* 0x000fce00078e0004 */
.L_x_176:
[----:B------:R-:W-:Y:S01]  /*7d70*/  ULDC UR7, c[0x0][0x648] ;  /* 0x0001920000077ab9 */ /* 0x000fe20000000800 */
[----:B------:R-:W-:Y:S01]  /*7d80*/  LOP3.LUT R4, R22, UR6, RZ, 0xc0, !PT ;  /* 0x0000000616047c12 */ /* 0x000fe2000f8ec0ff */
[----:B------:R-:W-:Y:S01]  /*7d90*/  ULDC UR8, c[0x0][0x610] ;  /* 0x0001840000087ab9 */ /* 0x000fe20000000800 */
[----:B------:R-:W-:Y:S01]  /*7da0*/  SHF.R.U64 R5, R6, UR7, R5 ;  /* 0x0000000706057c19 */ /* 0x000fe20008001205 */
[----:B------:R-:W-:Y:S01]  /*7db0*/  ULDC UR7, c[0x0][0x638] ;  /* 0x00018e0000077ab9 */ /* 0x000fe20000000800 */
[----:B------:R-:W-:-:S03]  /*7dc0*/  LOP3.LUT R21, R21, UR4, RZ, 0xc0, !PT ;  /* 0x0000000415157c12 */ /* 0x000fc6000f8ec0ff */
[----:B------:R-:W-:Y:S02]  /*7dd0*/  IMAD.MOV R7, RZ, RZ, -R5 ;  /* 0x000000ffff077224 */ /* 0x000fe400078e0a05 */
[----:B------:R-:W-:Y:S02]  /*7de0*/  IMAD R4, R5, UR5, R4 ;  /* 0x0000000505047c24 */ /* 0x000fe4000f8e0204 */
[----:B------:R-:W-:Y:S01]  /*7df0*/  IMAD R20, R7, UR7, R20 ;  /* 0x0000000707147c24 */ /* 0x000fe2000f8e0214 */
[----:B------:R-:W-:Y:S01]  /*7e00*/  ULDC UR7, c[0x0][0x600] ;  /* 0x0001800000077ab9 */ /* 0x000fe20000000800 */
[----:B------:R-:W-:Y:S02]  /*7e10*/  IMAD R15, R4, UR8, R15 ;  /* 0x00000008040f7c24 */ /* 0x000fe4000f8e020f */
[----:B------:R-:W-:Y:S02]  /*7e20*/  IMAD R6, R20, UR7, R21 ;  /* 0x0000000714067c24 */ /* 0x000fe4000f8e0215 */
[----:B------:R-:W-:-:S03]  /*7e30*/  IMAD.MOV.U32 R4, RZ, RZ, 0x1 ;  /* 0x00000001ff047424 */ /* 0x000fc600078e00ff */
[----:B------:R-:W-:Y:S02]  /*7e40*/  SEL R20, R6, R15, !P2 ;  /* 0x0000000f06147207 */ /* 0x000fe40005000000 */
[----:B------:R-:W-:Y:S01]  /*7e50*/  SEL R21, R15, R6, !P2 ;  /* 0x000000060f157207 */ /* 0x000fe20005000000 */
[----:B------:R-:W-:-:S07]  /*7e60*/  IMAD.MOV.U32 R6, RZ, RZ, R14 ;  /* 0x000000ffff067224 */ /* 0x000fce00078e000e */
.L_x_174:
[----:B------:R-:W-:Y:S05]  /*7e70*/  BSYNC B1 ;  /* 0x0000000000017941 */ /* 0x000fea0003800000 */
.L_x_173:
[----:B------:R-:W-:-:S13]  /*7e80*/  LOP3.LUT P0, RZ, R4, 0xff, RZ, 0xc0, !PT ;  /* 0x000000ff04ff7812 */ /* 0x000fda000780c0ff */
[----:B------:R-:W-:Y:S05]  /*7e90*/  @P0 BRA `(.L_x_177) ;  /* 0xfffffff4000c0947 */ /* 0x000fea000383ffff */
[----:B------:R-:W-:Y:S05]  /*7ea0*/  BSYNC B0 ;  /* 0x0000000000007941 */ /* 0x000fea0003800000 */
.L_x_166:
[----:B------:R-:W-:-:S03]  /*7eb0*/  UMOV UR7, 0xffffffff ;  /* 0xffffffff00077882 */ /* 0x000fc60000000000 */
[----:B------:R-:W-:Y:S05]  /*7ec0*/  BRA.DIV UR7, `(.L_x_178) ;  /* 0x0000000607147947 */ /* 0x000fea000b800000 */
[----:B------:R-:W-:-:S13]  /*7ed0*/  ELECT P6, URZ, PT ;  /* 0x00000000003f782f */ /* 0x000fda00038c0000 */
.L_x_192:
[----:B------:R-:W-:Y:S04]  /*7ee0*/  BSSY B0, `(.L_x_179) ;  /* 0x000002b000007945 */ /* 0x000fe80003800000 */
[----:B------:R-:W-:Y:S05]  /*7ef0*/  @!P6 BRA `(.L_x_180) ;  /* 0x0000000000a4e947 */ /* 0x000fea0003800000 */
[----:B------:R-:W-:-:S04]  /*7f00*/  LOP3.LUT R18, R18, 0x2, RZ, 0xfc, !PT ;  /* 0x0000000212127812 */ /* 0x000fc800078efcff */
[----:B------:R-:W-:-:S13]  /*7f10*/  ISETP.NE.AND P0, PT, R18, 0x3, PT ;  /* 0x000000031200780c */ /* 0x000fda0003f05270 */
[----:B------:R-:W-:Y:S05]  /*7f20*/  @!P0 BRA `(.L_x_181) ;  /* 0x0000000000048947 */ /* 0x000fea0003800000 */
[----:B------:R-:W-:Y:S01]  /*7f30*/  BPT.TRAP 0x1 ;  /* 0x000000040000795c */ /* 0x000fe20000300000 */
.L_x_181:
[----:B------:R-:W0:Y:S01]  /*7f40*/  S2R R5, SR_CgaCtaId ;  /* 0x0000000000057919 */ /* 0x000e220000008800 */
[----:B------:R-:W-:Y:S02]  /*7f50*/  MOV R0, 0x400 ;  /* 0x0000040000007802 */ /* 0x000fe40000000f00 */
[----:B------:R-:W-:Y:S02]  /*7f60*/  SHF.L.U32 R2, R3, 0x1f, RZ ;  /* 0x0000001f03027819 */ /* 0x000fe400000006ff */
[----:B0-----:R-:W-:-:S05]  /*7f70*/  LEA R5, R5, R0, 0x18 ;  /* 0x0000000005057211 */ /* 0x001fca00078ec0ff */
[----:B------:R-:W-:-:S04]  /*7f80*/  VIADD R5, R5, 0x20 ;  /* 0x0000002005057836 */ /* 0x000fc80000000000 */
[C---:B------:R-:W-:Y:S02]  /*7f90*/  IMAD R7, R8.reuse, 0x8, R5 ;  /* 0x0000000808077824 */ /* 0x040fe400078e0205 */
[----:B------:R-:W-:Y:S02]  /*7fa0*/  VIADD R8, R8, 0x1 ;  /* 0x0000000108087836 */ /* 0x000fe40000000000 */
[----:B------:R-:W0:Y:S03]  /*7fb0*/  SYNCS.PHASECHK.TRANS64.TRYWAIT P0, [R7+URZ], R2 ;  /* 0x00000002070075a7 */ /* 0x000e26000800017f */
[----:B------:R-:W-:-:S04]  /*7fc0*/  ISETP.NE.AND P1, PT, R8, 0x4, PT ;  /* 0x000000040800780c */ /* 0x000fc80003f25270 */
[----:B------:R-:W-:Y:S02]  /*7fd0*/  SEL R0, RZ, 0x1, P1 ;  /* 0x00000001ff007807 */ /* 0x000fe40000800000 */
[----:B------:R-:W-:Y:S02]  /*7fe0*/  SEL R8, R8, RZ, P1 ;  /* 0x000000ff08087207 */ /* 0x000fe40000800000 */
[----:B------:R-:W-:-:S03]  /*7ff0*/  LOP3.LUT R9, R3, R0, RZ, 0x3c, !PT ;  /* 0x0000000003097212 */ /* 0x000fc600078e3cff */
[----:B------:R-:W-:Y:S01]  /*8000*/  IMAD R6, R8, 0x8, R5 ;  /* 0x0000000808067824 */ /* 0x000fe200078e0205 */
[----:B------:R-:W-:Y:S01]  /*8010*/  SHF.L.U32 R3, R9, 0x1f, RZ ;  /* 0x0000001f09037819 */ /* 0x000fe200000006ff */
[----:B0-----:R-:W-:Y:S06]  /*8020*/  @!P0 BRA `(.L_x_182) ;  /* 0x0000000000dc8947 */ /* 0x001fec0003800000 */
.L_x_193:
[----:B------:R-:W1:Y:S01]  /*8030*/  SYNCS.PHASECHK.TRANS64.TRYWAIT P0, [R6+URZ], R3 ;  /* 0x00000003060075a7 */ /* 0x000e62000800017f */
[----:B------:R-:W-:-:S05]  /*8040*/  VIADD R0, R8, 0x1 ;  /* 0x0000000108007836 */ /* 0x000fca0000000000 */
[----:B------:R-:W-:-:S04]  /*8050*/  ISETP.NE.AND P1, PT, R0, 0x4, PT ;  /* 0x000000040000780c */ /* 0x000fc80003f25270 */
[----:B0-----:R-:W-:Y:S02]  /*8060*/  SEL R2, RZ, 0x1, P1 ;  /* 0x00000001ff027807 */ /* 0x001fe40000800000 */
[----:B------:R-:W-:Y:S02]  /*8070*/  SEL R0, R0, RZ, P1 ;  /* 0x000000ff00007207 */ /* 0x000fe40000800000 */
[----:B------:R-:W-:-:S03]  /*8080*/  LOP3.LUT R9, R9, R2, RZ, 0x3c, !PT ;  /* 0x0000000209097212 */ /* 0x000fc600078e3cff */
[----:B------:R-:W-:Y:S01]  /*8090*/  IMAD R7, R0, 0x8, R5 ;  /* 0x0000000800077824 */ /* 0x000fe200078e0205 */
[----:B------:R-:W-:Y:S01]  /*80a0*/  SHF.L.U32 R4, R9, 0x1f, RZ ;  /* 0x0000001f09047819 */ /* 0x000fe200000006ff */
[----:B-1----:R-:W-:Y:S06]  /*80b0*/  @!P0 BRA `(.L_x_183) ;  /* 0x0000000000cc8947 */ /* 0x002fec0003800000 */
.L_x_194:
[----:B------:R-:W1:Y:S01]  /*80c0*/  SYNCS.PHASECHK.TRANS64.TRYWAIT P0, [R7+URZ], R4 ;  /* 0x00000004070075a7 */ /* 0x000e62000800017f */
[----:B------:R-:W-:-:S05]  /*80d0*/  VIADD R0, R0, 0x1 ;  /* 0x0000000100007836 */ /* 0x000fca0000000000 */
[----:B------:R-:W-:-:S04]  /*80e0*/  ISETP.NE.AND P1, PT, R0, 0x4, PT ;  /* 0x000000040000780c */ /* 0x000fc80003f25270 */
[----:B------:R-:W-:Y:S02]  /*80f0*/  SEL R2, RZ, 0x1, P1 ;  /* 0x00000001ff027807 */ /* 0x000fe40000800000 */
[----:B------:R-:W-:Y:S02]  /*8100*/  SEL R0, R0, RZ, P1 ;  /* 0x000000ff00007207 */ /* 0x000fe40000800000 */
[----:B------:R-:W-:Y:S01]  /*8110*/  LOP3.LUT R2, R9, R2, RZ, 0x3c, !PT ;  /* 0x0000000209027212 */ /* 0x000fe200078e3cff */
[----:B-1----:R-:W-:Y:S06]  /*8120*/  @!P0 BRA `(.L_x_184) ;  /* 0x0000000000c48947 */ /* 0x002fec0003800000 */
.L_x_195:
[----:B------:R-:W-:Y:S01]  /*8130*/  IMAD R5, R0, 0x8, R5 ;  /* 0x0000000800057824 */ /* 0x000fe200078e0205 */
[----:B------:R-:W-:-:S07]  /*8140*/  SHF.L.U32 R0, R2, 0x1f, RZ ;  /* 0x0000001f02007819 */ /* 0x000fce00000006ff */
.L_x_185:
[----:B--2---:R2:W3:Y:S02]  /*8150*/  SYNCS.PHASECHK.TRANS64.TRYWAIT P0, [R5+URZ], R0 ;  /* 0x00000000050075a7 */ /* 0x0044e4000800017f */
[----:B---3--:R-:W-:Y:S05]  /*8160*/  @!P0 NANOSLEEP.SYNCS 0x989680 ;  /* 0x009896800000895d */ /* 0x008fea0003900000 */
[----:B------:R-:W3:Y:S02]  /*8170*/  @!P0 SYNCS.PHASECHK.TRANS64 P0, [R5+URZ], R0 ;  /* 0x00000000050085a7 */ /* 0x000ee4000800007f */
[----:B---3--:R-:W-:Y:S05]  /*8180*/  @!P0 BRA `(.L_x_185) ;  /* 0xfffffffc00f08947 */ /* 0x008fea000383ffff */
.L_x_180:
[----:B------:R-:W-:Y:S05]  /*8190*/  BSYNC B0 ;  /* 0x0000000000007941 */ /* 0x000fea0003800000 */
.L_x_179:
[----:B------:R-:W-:Y:S05]  /*81a0*/  EXIT ;  /* 0x000000000000794d */ /* 0x000fea0003800000 */
.L_x_21:
[----:B-1----:R1:W2:Y:S02]  /*81b0*/  SYNCS.PHASECHK.TRANS64.TRYWAIT P1, [R3+URZ], R0 ;  /* 0x00000000030075a7 */ /* 0x0022a4000802017f */
[----:B--2---:R-:W-:Y:S05]  /*81c0*/  @!P1 NANOSLEEP.SYNCS 0x989680 ;  /* 0x009896800000995d */ /* 0x004fea0003900000 */
[----:B------:R-:W2:Y:S02]  /*81d0*/  @!P1 SYNCS.PHASECHK.TRANS64 P1, [R3+URZ], R0 ;  /* 0x00000000030095a7 */ /* 0x000ea4000802007f */
[----:B--2---:R-:W-:Y:S05]  /*81e0*/  @!P1 BRA `(.L_x_21) ;  /* 0xfffffffc00f09947 */ /* 0x004fea000383ffff */
[----:B------:R-:W-:Y:S05]  /*81f0*/  BRA `(.L_x_20) ;  /* 0xffffff94006c7947 */ /* 0x000fea000383ffff */
.L_x_26:
[----:B-1----:R1:W2:Y:S02]  /*8200*/  SYNCS.PHASECHK.TRANS64.TRYWAIT P1, [R5+URZ], R4 ;  /* 0x00000004050075a7 */ /* 0x0022a4000802017f */
[----:B--2---:R-:W-:Y:S05]  /*8210*/  @!P1 NANOSLEEP.SYNCS 0x989680 ;  /* 0x009896800000995d */ /* 0x004fea0003900000 */
[----:B------:R-:W2:Y:S02]  /*8220*/  @!P1 SYNCS.PHASECHK.TRANS64 P1, [R5+URZ], R4 ;  /* 0x00000004050095a7 */ /* 0x000ea4000802007f */
[----:B--2---:R-:W-:Y:S05]  /*8230*/  @!P1 BRA `(.L_x_26) ;  /* 0xfffffffc00f09947 */ /* 0x004fea000383ffff */
[----:B------:R-:W-:Y:S05]  /*8240*/  BRA `(.L_x_25) ;  /* 0xffffff9800b87947 */ /* 0x000fea000383ffff */
.L_x_167:
[----:B------:R-:W-:Y:S01]  /*8250*/  BSSY B1, `(.L_x_186) ;  /* 0x0000006000017945 */ /* 0x000fe20003800000 */
[----:B------:R-:W-:-:S07]  /*8260*/  IMAD.MOV.U32 R15, RZ, RZ, -0x1 ;  /* 0xffffffffff0f7424 */ /* 0x000fce00078e00ff */
[----:B------:R-:W-:Y:S05]  /*8270*/  WARPSYNC.COLLECTIVE R15, `(.L_x_187) ;  /* 0x000000000f0c7348 */ /* 0x000fea0003c00000 */
[----:B------:R-:W-:Y:S02]  /*8280*/  ELECT P6, UR62, PT ;  /* 0x00000000003e782f */ /* 0x000fe400038c0000 */
[----:B------:R-:W-:Y:S01]  /*8290*/  MOV R14, UR62 ;  /* 0x0000003e000e7c02 */ /* 0x000fe20008000f00 */
[----:B------:R-:W-:Y:S10]  /*82a0*/  ENDCOLLECTIVE ;  /* 0x000000000000791b */ /* 0x000ff40003800000 */
.L_x_187:
[----:B------:R-:W-:Y:S05]  /*82b0*/  BSYNC B1 ;  /* 0x0000000000017941 */ /* 0x000fea0003800000 */
.L_x_186:
[----:B------:R-:W-:Y:S05]  /*82c0*/  BRA `(.L_x_188) ;  /* 0xfffffff0000c7947 */ /* 0x000fea000383ffff */
.L_x_170:
[----:B-1----:R1:W2:Y:S02]  /*82d0*/  SYNCS.PHASECHK.TRANS64.TRYWAIT P0, [R23+URZ+0x20], R14 ;  /* 0x0000200e170075a7 */ /* 0x0022a4000800017f */
[----:B--2---:R-:W-:Y:S05]  /*82e0*/  @!P0 NANOSLEEP.SYNCS 0x989680 ;  /* 0x009896800000895d */ /* 0x004fea0003900000 */
[----:B------:R-:W2:Y:S02]  /*82f0*/  @!P0 SYNCS.PHASECHK.TRANS64 P0, [R23+URZ+0x20], R14 ;  /* 0x0000200e170085a7 */ /* 0x000ea4000800007f */
[----:B--2---:R-:W-:Y:S05]  /*8300*/  @!P0 BRA `(.L_x_170) ;  /* 0xfffffffc00f08947 */ /* 0x004fea000383ffff */
[----:B------:R-:W-:Y:S05]  /*8310*/  BRA `(.L_x_189) ;  /* 0xfffffff000447947 */ /* 0x000fea000383ffff */
.L_x_178:
[----:B------:R-:W-:Y:S01]  /*8320*/  BSSY B0, `(.L_x_190) ;  /* 0x0000006000007945 */ /* 0x000fe20003800000 */
[----:B------:R-:W-:-:S07]  /*8330*/  IMAD.MOV.U32 R15, RZ, RZ, -0x1 ;  /* 0xffffffffff0f7424 */ /* 0x000fce00078e00ff */
[----:B------:R-:W-:Y:S05]  /*8340*/  WARPSYNC.COLLECTIVE R15, `(.L_x_191) ;  /* 0x000000000f0c7348 */ /* 0x000fea0003c00000 */
[----:B------:R-:W-:Y:S02]  /*8350*/  ELECT P6, UR62, PT ;  /* 0x00000000003e782f */ /* 0x000fe400038c0000 */
[----:B------:R-:W-:Y:S01]  /*8360*/  MOV R14, UR62 ;  /* 0x0000003e000e7c02 */ /* 0x000fe20008000f00 */
[----:B------:R-:W-:Y:S10]  /*8370*/  ENDCOLLECTIVE ;  /* 0x000000000000791b */ /* 0x000ff40003800000 */
.L_x_191:
[----:B------:R-:W-:Y:S05]  /*8380*/  BSYNC B0 ;  /* 0x0000000000007941 */ /* 0x000fea0003800000 */
.L_x_190:
[----:B------:R-:W-:Y:S05]  /*8390*/  BRA `(.L_x_192) ;  /* 0xfffffff800d07947 */ /* 0x000fea000383ffff */
.L_x_182:
[----:B0-----:R0:W1:Y:S02]  /*83a0*/  SYNCS.PHASECHK.TRANS64.TRYWAIT P0, [R7+URZ], R2 ;  /* 0x00000002070075a7 */ /* 0x001064000800017f */
[----:B-1----:R-:W-:Y:S05]  /*83b0*/  @!P0 NANOSLEEP.SYNCS 0x989680 ;  /* 0x009896800000895d */ /* 0x002fea0003900000 */
[----:B------:R-:W1:Y:S02]  /*83c0*/  @!P0 SYNCS.PHASECHK.TRANS64 P0, [R7+URZ], R2 ;  /* 0x00000002070085a7 */ /* 0x000e64000800007f */
[----:B-1----:R-:W-:Y:S05]  /*83d0*/  @!P0 BRA `(.L_x_182) ;  /* 0xfffffffc00f08947 */ /* 0x002fea000383ffff */
[----:B------:R-:W-:Y:S05]  /*83e0*/  BRA `(.L_x_193) ;  /* 0xfffffffc00107947 */ /* 0x000fea000383ffff */
.L_x_183:
[----:B0-----:R0:W1:Y:S02]  /*83f0*/  SYNCS.PHASECHK.TRANS64.TRYWAIT P0, [R6+URZ], R3 ;  /* 0x00000003060075a7 */ /* 0x001064000800017f */
[----:B-1----:R-:W-:Y:S05]  /*8400*/  @!P0 NANOSLEEP.SYNCS 0x989680 ;  /* 0x009896800000895d */ /* 0x002fea0003900000 */
[----:B------:R-:W1:Y:S02]  /*8410*/  @!P0 SYNCS.PHASECHK.TRANS64 P0, [R6+URZ], R3 ;  /* 0x00000003060085a7 */ /* 0x000e64000800007f */
[----:B-1----:R-:W-:Y:S05]  /*8420*/  @!P0 BRA `(.L_x_183) ;  /* 0xfffffffc00f08947 */ /* 0x002fea000383ffff */
[----:B------:R-:W-:Y:S05]  /*8430*/  BRA `(.L_x_194) ;  /* 0xfffffffc00207947 */ /* 0x000fea000383ffff */
.L_x_184:
[----:B-1----:R1:W2:Y:S02]  /*8440*/  SYNCS.PHASECHK.TRANS64.TRYWAIT P0, [R7+URZ], R4 ;  /* 0x00000004070075a7 */ /* 0x0022a4000800017f */
[----:B--2---:R-:W-:Y:S05]  /*8450*/  @!P0 NANOSLEEP.SYNCS 0x989680 ;  /* 0x009896800000895d */ /* 0x004fea0003900000 */
[----:B------:R-:W2:Y:S02]  /*8460*/  @!P0 SYNCS.PHASECHK.TRANS64 P0, [R7+URZ], R4 ;  /* 0x00000004070085a7 */ /* 0x000ea4000800007f */
[----:B--2---:R-:W-:Y:S05]  /*8470*/  @!P0 BRA `(.L_x_184) ;  /* 0xfffffffc00f08947 */ /* 0x004fea000383ffff */
[----:B------:R-:W-:Y:S05]  /*8480*/  BRA `(.L_x_195) ;  /* 0xfffffffc00287947 */ /* 0x000fea000383ffff */
.L_x_196:
[----:B------:R-:W-:-:S00]  /*8490*/  BRA `(.L_x_196) ;  /* 0xfffffffc00fc7947 */ /* 0x000fc0000383ffff */
[----:B------:R-:W-:-:S00]  /*84a0*/  NOP ;  /* 0x0000000000007918 */ /* 0x000fc00000000000 */
        /* <DEDUP_REMOVED lines=13> */
.L_x_197:


//--------------------- .nv.global.init           --------------------------
	.section	.nv.global.init,"aw",@progbits
.nv.global.init:
	.type		$str$22,@object
	.size		$str$22,($str$23 - $str$22)
$str$22:
        /*0000*/ 	.byte	0x6b, 0x5f, 0x74, 0x69, 0x6c, 0x65, 0x5f, 0x63, 0x6f, 0x75, 0x6e, 0x74, 0x20, 0x3e, 0x3d, 0x20
        /*0010*/ 	.byte	0x31, 0x00
	.type		$str$23,@object
	.size		$str$23,(__unnamed_1 - $str$23)
$str$23:
        /*0012*/ 	.byte	0x2f, 0x74, 0x6d, 0x70, 0x2f, 0x63, 0x75, 0x74, 0x6c, 0x61, 0x73, 0x73, 0x5f, 0x73, 0x77, 0x65
        /*0022*/ 	.byte	0x65, 0x70, 0x5f, 0x73, 0x72, 0x63, 0x2f, 0x69, 0x6e, 0x63, 0x6c, 0x75, 0x64, 0x65, 0x2f, 0x63
        /*0032*/ 	.byte	0x75, 0x74, 0x6c, 0x61, 0x73, 0x73, 0x2f, 0x67, 0x65, 0x6d, 0x6d, 0x2f, 0x63, 0x6f, 0x6c, 0x6c
        /*0042*/ 	.byte	0x65, 0x63, 0x74, 0x69, 0x76, 0x65, 0x2f, 0x73, 0x6d, 0x39, 0x30, 0x5f, 0x6d, 0x6d, 0x61, 0x5f
        /*0052*/ 	.byte	0x74, 0x6d, 0x61, 0x5f, 0x67, 0x6d, 0x6d, 0x61, 0x5f, 0x73, 0x73, 0x5f, 0x77, 0x61, 0x72, 0x70
        /*0062*/ 	.byte	0x73, 0x70, 0x65, 0x63, 0x69, 0x61, 0x6c, 0x69, 0x7a, 0x65, 0x64, 0x2e, 0x68, 0x70, 0x70, 0x00
	.type		__unnamed_1,@object
	.size		__unnamed_1,(.L_0 - __unnamed_1)
__unnamed_1:
        /*0072*/ 	.byte	0x76, 0x6f, 0x69, 0x64, 0x20, 0x63, 0x75, 0x74, 0x6c, 0x61, 0x73, 0x73, 0x3a, 0x3a, 0x67, 0x65
        /* <DEDUP_REMOVED lines=181> */
.L_0:


//--------------------- .nv.shared._ZN7cutlass13device_kernelINS_4gemm6kernel13GemmUniversalIN4cute5tupleIJiiiiEEENS1_10collective13CollectiveMmaINS1_34MainloopSm90TmaGmmaWarpSpecializedILi4ENS5_IJNS4_1CILi2EEENSA_ILi1EEESC_EEENS1_35KernelTmaWarpSpecializedCooperativeEEENS5_IJNSA_ILi128EEESG_SG_EEENS_10bfloat16_tENS5_IJlSC_lEEESI_SJ_NS4_8TiledMMAINS4_8MMA_AtomIJNS4_4SM904GMMA28MMA_64x128x16_F32BF16BF16_SSILNSN_5MajorE0ELSP_0ELNSN_7ScaleInE1ELSQ_1EEEEEENS4_6LayoutISD_NS5_IJSC_NSA_ILi0EEESU_EEEEENS5_IJNS4_10UnderscoreESX_SX_EEEEENS4_13SM90_TMA_LOADENS4_14ComposedLayoutINS4_7SwizzleILi3ELi4ELi3EEENS4_18smem_ptr_flag_bitsILi16EEENST_INS5_IJNSA_ILi8EEENSA_ILi64EEEEEENS5_IJS17_SC_EEEEEEEvNS4_8identityENS4_23SM90_TMA_LOAD_MULTICASTES1B_vS1C_EENS_8epilogue10collective6detail29Sm90TmaWarpSpecializedAdapterINS1G_15DefaultEpilogueISI_SJ_SJ_NS1F_6thread17LinearCombinationISI_Li1EffLNS1K_9ScaleType4KindE0ELNS_15FloatRoundStyleE2ESI_EENS1_15EpilogueDefaultEEEEEvvEEEEvNT_6ParamsE --------------------------
	.section	.nv.shared._ZN7cutlass13device_kernelINS_4gemm6kernel13GemmUniversalIN4cute5tupleIJiiiiEEENS1_10collective13CollectiveMmaINS1_34MainloopSm90TmaGmmaWarpSpecializedILi4ENS5_IJNS4_1CILi2EEENSA_ILi1EEESC_EEENS1_35KernelTmaWarpSpecializedCooperativeEEENS5_IJNSA_ILi128EEESG_SG_EEENS_10bfloat16_tENS5_IJlSC_lEEESI_SJ_NS4_8TiledMMAINS4_8MMA_AtomIJNS4_4SM904GMMA28MMA_64x128x16_F32BF16BF16_SSILNSN_5MajorE0ELSP_0ELNSN_7ScaleInE1ELSQ_1EEEEEENS4_6LayoutISD_NS5_IJSC_NSA_ILi0EEESU_EEEEENS5_IJNS4_10UnderscoreESX_SX_EEEEENS4_13SM90_TMA_LOADENS4_14ComposedLayoutINS4_7SwizzleILi3ELi4ELi3EEENS4_18smem_ptr_flag_bitsILi16EEENST_INS5_IJNSA_ILi8EEENSA_ILi64EEEEEENS5_IJS17_SC_EEEEEEEvNS4_8identityENS4_23SM90_TMA_LOAD_MULTICASTES1B_vS1C_EENS_8epilogue10collective6detail29Sm90TmaWarpSpecializedAdapterINS1G_15DefaultEpilogueISI_SJ_SJ_NS1F_6thread17LinearCombinationISI_Li1EffLNS1K_9ScaleType4KindE0ELNS_15FloatRoundStyleE2ESI_EENS1_15EpilogueDefaultEEEEEvvEEEEvNT_6ParamsE,"aw",@nobits
	.sectionflags	@""
	.align	16
	.zero		1024


//--------------------- .nv.shared.reserved.0     --------------------------
	.section	.nv.shared.reserved.0,"aw",@nobits
	.weak		__nv_reservedSMEM_offset_0_alias
	.size		__nv_reservedSMEM_offset_0_alias, 0, 0
	.other		__nv_reservedSMEM_offset_0_alias,@"STO_CUDA_RESERVED_SHARED STV_DEFAULT"
__nv_reservedSMEM_offset_0_alias:
	.zero		0


//--------------------- .nv.global                --------------------------
	.section	.nv.global,"aw",@nobits
.nv.global:
	.type		_ZN39_INTERNAL_0020a0a2_4_k_cu_c1dd0385_38214cute1_E,@object
	.size		_ZN39_INTERNAL_0020a0a2_4_k_cu_c1dd0385_38214cute1_E,(_ZN39_INTERNAL_0020a0a2_4_k_cu_c1dd0385_38214cuda3std3__45__cpo6cbeginE - _ZN39_INTERNAL_0020a0a2_4_k_cu_c1dd0385_38214cute1_E)
_ZN39_INTERNAL_0020a0a2_4_k_cu_c1dd0385_38214cute1_E:
	.zero		1
	.type		_ZN39_INTERNAL_0020a0a2_4_k_cu_c1dd0385_38214cuda3std3__45__cpo6cbeginE,@object
	.size		_ZN39_INTERNAL_0020a0a2_4_k_cu_c1dd0385_38214cuda3std3__45__cpo6cbeginE,(_ZN39_INTERNAL_0020a0a2_4_k_cu_c1dd0385_38214cuda3std3__48in_placeE - _ZN39_INTERNAL_0020a0a2_4_k_cu_c1dd0385_38214cuda3std3__45__cpo6cbeginE)
_ZN39_INTERNAL_0020a0a2_4_k_cu_c1dd0385_38214cuda3std3__45__cpo6cbeginE:
	.zero		1
	.type		_ZN39_INTERNAL_0020a0a2_4_k_cu_c1dd0385_38214cuda3std3__48in_placeE,@object
	.size		_ZN39_INTERNAL_0020a0a2_4_k_cu_c1dd0385_38214cuda3std3__48in_placeE,(_ZN39_INTERNAL_0020a0a2_4_k_cu_c1dd0385_38214cuda3std6ranges3__45__cpo9iter_moveE - _ZN39_INTERNAL_0020a0a2_4_k_cu_c1dd0385_38214cuda3std3__48in_placeE)
_ZN39_INTERNAL_0020a0a2_4_k_cu_c1dd0385_38214cuda3std3__48in_placeE:
	.zero		1
	.type		_ZN39_INTERNAL_0020a0a2_4_k_cu_c1dd0385_38214cuda3std6ranges3__45__cpo9iter_moveE,@object
	.size		_ZN39_INTERNAL_0020a0a2_4_k_cu_c1dd0385_38214cuda3std6ranges3__45__cpo9iter_moveE,(_ZN39_INTERNAL_0020a0a2_4_k_cu_c1dd0385_38214cuda3std3__45__cpo5beginE - _ZN39_INTERNAL_0020a0a2_4_k_cu_c1dd0385_38214cuda3std6ranges3__45__cpo9iter_moveE)
_ZN39_INTERNAL_0020a0a2_4_k_cu_c1dd0385_38214cuda3std6ranges3__45__cpo9iter_moveE:
	.zero		1
	.type		_ZN39_INTERNAL_0020a0a2_4_k_cu_c1dd0385_38214cuda3std3__45__cpo5beginE,@object
	.size		_ZN39_INTERNAL_0020a0a2_4_k_cu_c1dd0385_38214cuda3std3__45__cpo5beginE,(_ZN39_INTERNAL_0020a0a2_4_k_cu_c1dd0385_38214cuda3std3__441_GLOBAL__N__0020a0a2_4_k_cu_c1dd0385_38216ignoreE - _ZN39_INTERNAL_0020a0a2_4_k_cu_c1dd0385_38214cuda3std3__45__cpo5beginE)
_ZN39_INTERNAL_0020a0a2_4_k_cu_c1dd0385_38214cuda3std3__45__cpo5beginE:
	.zero		1
	.type		_ZN39_INTERNAL_0020a0a2_4_k_cu_c1dd0385_38214cuda3std3__441_GLOBAL__N__0020a0a2_4_k_cu_c1dd0385_38216ignoreE,@object
	.size		_ZN39_INTERNAL_0020a0a2_4_k_cu_c1dd0385_38214cuda3std3__441_GLOBAL__N__0020a0a2_4_k_cu_c1dd0385_38216ignoreE,(_ZN39_INTERNAL_0020a0a2_4_k_cu_c1dd0385_38214cute7productE - _ZN39_INTERNAL_0020a0a2_4_k_cu_c1dd0385_38214cuda3std3__441_GLOBAL__N__0020a0a2_4_k_cu_c1dd0385_38216ignoreE)
_ZN39_INTERNAL_0020a0a2_4_k_cu_c1dd0385_38214cuda3std3__441_GLOBAL__N__0020a0a2_4_k_cu_c1dd0385_38216ignoreE:
	.zero		1
	.type		_ZN39_INTERNAL_0020a0a2_4_k_cu_c1dd0385_38214cute7productE,@object
	.size		_ZN39_INTERNAL_0020a0a2_4_k_cu_c1dd0385_38214cute7productE,(_ZN39_INTERNAL_0020a0a2_4_k_cu_c1dd0385_38214cuda3std3__45__cpo3endE - _ZN39_INTERNAL_0020a0a2_4_k_cu_c1dd0385_38214cute7productE)
_ZN39_INTERNAL_0020a0a2_4_k_cu_c1dd0385_38214cute7productE:
	.zero		1
	.type		_ZN39_INTERNAL_0020a0a2_4_k_cu_c1dd0385_38214cuda3std3__45__cpo3endE,@object
	.size		_ZN39_INTERNAL_0020a0a2_4_k_cu_c1dd0385_38214cuda3std3__45__cpo3endE,(_ZN39_INTERNAL_0020a0a2_4_k_cu_c1dd0385_38214cuda3std3__419piecewise_constructE - _ZN39_INTERNAL_0020a0a2_4_k_cu_c1dd0385_38214cuda3std3__45__cpo3endE)
_ZN39_INTERNAL_0020a0a2_4_k_cu_c1dd0385_38214cuda3std3__45__cpo3endE:
	.zero		1
	.type		_ZN39_INTERNAL_0020a0a2_4_k_cu_c1dd0385_38214cuda3std3__419piecewise_constructE,@object
	.size		_ZN39_INTERNAL_0020a0a2_4_k_cu_c1dd0385_38214cuda3std3__419piecewise_constructE,(_ZN39_INTERNAL_0020a0a2_4_k_cu_c1dd0385_38214cuda3std3__45__cpo4cendE - _ZN39_INTERNAL_0020a0a2_4_k_cu_c1dd0385_38214cuda3std3__419piecewise_constructE)
_ZN39_INTERNAL_0020a0a2_4_k_cu_c1dd0385_38214cuda3std3__419piecewise_constructE:
	.zero		1
	.type		_ZN39_INTERNAL_0020a0a2_4_k_cu_c1dd0385_38214cuda3std3__45__cpo4cendE,@object
	.size		_ZN39_INTERNAL_0020a0a2_4_k_cu_c1dd0385_38214cuda3std3__45__cpo4cendE,(_ZN39_INTERNAL_0020a0a2_4_k_cu_c1dd0385_38214cuda3std6ranges3__45__cpo4swapE - _ZN39_INTERNAL_0020a0a2_4_k_cu_c1dd0385_38214cuda3std3__45__cpo4cendE)
_ZN39_INTERNAL_0020a0a2_4_k_cu_c1dd0385_38214cuda3std3__45__cpo4cendE:
	.zero		1
	.type		_ZN39_INTERNAL_0020a0a2_4_k_cu_c1dd0385_38214cuda3std6ranges3__45__cpo4swapE,@object
	.size		_ZN39_INTERNAL_0020a0a2_4_k_cu_c1dd0385_38214cuda3std6ranges3__45__cpo4swapE,(.L_8 - _ZN39_INTERNAL_0020a0a2_4_k_cu_c1dd0385_38214cuda3std6ranges3__45__cpo4swapE)
_ZN39_INTERNAL_0020a0a2_4_k_cu_c1dd0385_38214cuda3std6ranges3__45__cpo4swapE:
	.zero		1
.L_8:


//--------------------- .nv.constant0._ZN7cutlass13device_kernelINS_4gemm6kernel13GemmUniversalIN4cute5tupleIJiiiiEEENS1_10collective13CollectiveMmaINS1_34MainloopSm90TmaGmmaWarpSpecializedILi4ENS5_IJNS4_1CILi2EEENSA_ILi1EEESC_EEENS1_35KernelTmaWarpSpecializedCooperativeEEENS5_IJNSA_ILi128EEESG_SG_EEENS_10bfloat16_tENS5_IJlSC_lEEESI_SJ_NS4_8TiledMMAINS4_8MMA_AtomIJNS4_4SM904GMMA28MMA_64x128x16_F32BF16BF16_SSILNSN_5MajorE0ELSP_0ELNSN_7ScaleInE1ELSQ_1EEEEEENS4_6LayoutISD_NS5_IJSC_NSA_ILi0EEESU_EEEEENS5_IJNS4_10UnderscoreESX_SX_EEEEENS4_13SM90_TMA_LOADENS4_14ComposedLayoutINS4_7SwizzleILi3ELi4ELi3EEENS4_18smem_ptr_flag_bitsILi16EEENST_INS5_IJNSA_ILi8EEENSA_ILi64EEEEEENS5_IJS17_SC_EEEEEEEvNS4_8identityENS4_23SM90_TMA_LOAD_MULTICASTES1B_vS1C_EENS_8epilogue10collective6detail29Sm90TmaWarpSpecializedAdapterINS1G_15DefaultEpilogueISI_SJ_SJ_NS1F_6thread17LinearCombinationISI_Li1EffLNS1K_9ScaleType4KindE0ELNS_15FloatRoundStyleE2ESI_EENS1_15EpilogueDefaultEEEEEvvEEEEvNT_6ParamsE --------------------------
	.section	.nv.constant0._ZN7cutlass13device_kernelINS_4gemm6kernel13GemmUniversalIN4cute5tupleIJiiiiEEENS1_10collective13CollectiveMmaINS1_34MainloopSm90TmaGmmaWarpSpecializedILi4ENS5_IJNS4_1CILi2EEENSA_ILi1EEESC_EEENS1_35KernelTmaWarpSpecializedCooperativeEEENS5_IJNSA_ILi128EEESG_SG_EEENS_10bfloat16_tENS5_IJlSC_lEEESI_SJ_NS4_8TiledMMAINS4_8MMA_AtomIJNS4_4SM904GMMA28MMA_64x128x16_F32BF16BF16_SSILNSN_5MajorE0ELSP_0ELNSN_7ScaleInE1ELSQ_1EEEEEENS4_6LayoutISD_NS5_IJSC_NSA_ILi0EEESU_EEEEENS5_IJNS4_10UnderscoreESX_SX_EEEEENS4_13SM90_TMA_LOADENS4_14ComposedLayoutINS4_7SwizzleILi3ELi4ELi3EEENS4_18smem_ptr_flag_bitsILi16EEENST_INS5_IJNSA_ILi8EEENSA_ILi64EEEEEENS5_IJS17_SC_EEEEEEEvNS4_8identityENS4_23SM90_TMA_LOAD_MULTICASTES1B_vS1C_EENS_8epilogue10collective6detail29Sm90TmaWarpSpecializedAdapterINS1G_15DefaultEpilogueISI_SJ_SJ_NS1F_6thread17LinearCombinationISI_Li1EffLNS1K_9ScaleType4KindE0ELNS_15FloatRoundStyleE2ESI_EENS1_15EpilogueDefaultEEEEEvvEEEEvNT_6ParamsE,"a",@progbits
	.sectionflags	@""
	.align	4
.nv.constant0._ZN7cutlass13device_kernelINS_4gemm6kernel13GemmUniversalIN4cute5tupleIJiiiiEEENS1_10collective13CollectiveMmaINS1_34MainloopSm90TmaGmmaWarpSpecializedILi4ENS5_IJNS4_1CILi2EEENSA_ILi1EEESC_EEENS1_35KernelTmaWarpSpecializedCooperativeEEENS5_IJNSA_ILi128EEESG_SG_EEENS_10bfloat16_tENS5_IJlSC_lEEESI_SJ_NS4_8TiledMMAINS4_8MMA_AtomIJNS4_4SM904GMMA28MMA_64x128x16_F32BF16BF16_SSILNSN_5MajorE0ELSP_0ELNSN_7ScaleInE1ELSQ_1EEEEEENS4_6LayoutISD_NS5_IJSC_NSA_ILi0EEESU_EEEEENS5_IJNS4_10UnderscoreESX_SX_EEEEENS4_13SM90_TMA_LOADENS4_14ComposedLayoutINS4_7SwizzleILi3ELi4ELi3EEENS4_18smem_ptr_flag_bitsILi16EEENST_INS5_IJNSA_ILi8EEENSA_ILi64EEEEEENS5_IJS17_SC_EEEEEEEvNS4_8identityENS4_23SM90_TMA_LOAD_MULTICASTES1B_vS1C_EENS_8epilogue10collective6detail29Sm90TmaWarpSpecializedAdapterINS1G_15DefaultEpilogueISI_SJ_SJ_NS1F_6thread17LinearCombinationISI_Li1EffLNS1K_9ScaleType4KindE0ELNS_15FloatRoundStyleE2ESI_EENS1_15EpilogueDefaultEEEEEvvEEEEvNT_6ParamsE:
	.zero		1664


//--------------------- SYMBOLS --------------------------

	.type		.nv.reservedSmem.offset0,@object
	.size		.nv.reservedSmem.offset0,0x4
	.type		__assertfail,@function
